//
// Generated by NVIDIA NVVM Compiler
//
// Compiler Build ID: CL-36424714
// Cuda compilation tools, release 13.0, V13.0.88
// Based on NVVM 20.0.0
//

.version 9.0
.target sm_100
.address_size 64

	// .globl	_Z5countPiiS_j
.extern .func  (.param .b32 func_retval0) vprintf
(
	.param .b64 vprintf_param_0,
	.param .b64 vprintf_param_1
)
;
.global .align 1 .b8 $str$1[20] = {116, 105, 100, 40, 37, 100, 41, 58, 32, 111, 102, 102, 115, 101, 116, 61, 37, 100, 10};
.global .align 1 .b8 $str$2[40] = {109, 111, 118, 105, 110, 103, 32, 37, 100, 32, 102, 114, 111, 109, 32, 97, 114, 114, 97, 121, 91, 37, 100, 93, 32, 116, 111, 32, 111, 117, 116, 112, 117, 116, 91, 37, 100, 93, 10};

.visible .entry _Z5countPiiS_j(
	.param .u64 .ptr .align 1 _Z5countPiiS_j_param_0,
	.param .u32 _Z5countPiiS_j_param_1,
	.param .u64 .ptr .align 1 _Z5countPiiS_j_param_2,
	.param .u32 _Z5countPiiS_j_param_3
)
{
	.reg .pred 	%p<39>;
	.reg .b32 	%r<111>;
	.reg .b64 	%rd<20>;

	ld.param.u64 	%rd12, [_Z5countPiiS_j_param_0];
	ld.param.u32 	%r17, [_Z5countPiiS_j_param_1];
	ld.param.u64 	%rd11, [_Z5countPiiS_j_param_2];
	cvta.to.global.u64 	%rd1, %rd12;
	mov.u32 	%r1, %tid.x;
	setp.lt.s32 	%p1, %r17, 1;
	@%p1 bra 	$L__BB0_71;
	cvta.to.global.u64 	%rd13, %rd11;
	mul.wide.u32 	%rd14, %r1, 4;
	add.s64 	%rd2, %rd13, %rd14;
	and.b32  	%r2, %r17, 15;
	setp.lt.u32 	%p2, %r17, 16;
	mov.b32 	%r108, 0;
	@%p2 bra 	$L__BB0_36;
	and.b32  	%r108, %r17, 2147483632;
	neg.s32 	%r106, %r108;
	add.s64 	%rd18, %rd1, 32;
$L__BB0_3:
	.pragma "nounroll";
	ld.global.u32 	%r19, [%rd18+-32];
	setp.ne.s32 	%p3, %r19, %r1;
	@%p3 bra 	$L__BB0_5;
	ld.global.u32 	%r20, [%rd2];
	add.s32 	%r21, %r20, 1;
	st.global.u32 	[%rd2], %r21;
$L__BB0_5:
	ld.global.u32 	%r22, [%rd18+-28];
	setp.ne.s32 	%p4, %r22, %r1;
	@%p4 bra 	$L__BB0_7;
	ld.global.u32 	%r23, [%rd2];
	add.s32 	%r24, %r23, 1;
	st.global.u32 	[%rd2], %r24;
$L__BB0_7:
	ld.global.u32 	%r25, [%rd18+-24];
	setp.ne.s32 	%p5, %r25, %r1;
	@%p5 bra 	$L__BB0_9;
	ld.global.u32 	%r26, [%rd2];
	add.s32 	%r27, %r26, 1;
	st.global.u32 	[%rd2], %r27;
$L__BB0_9:
	ld.global.u32 	%r28, [%rd18+-20];
	setp.ne.s32 	%p6, %r28, %r1;
	@%p6 bra 	$L__BB0_11;
	ld.global.u32 	%r29, [%rd2];
	add.s32 	%r30, %r29, 1;
	st.global.u32 	[%rd2], %r30;
$L__BB0_11:
	ld.global.u32 	%r31, [%rd18+-16];
	setp.ne.s32 	%p7, %r31, %r1;
	@%p7 bra 	$L__BB0_13;
	ld.global.u32 	%r32, [%rd2];
	add.s32 	%r33, %r32, 1;
	st.global.u32 	[%rd2], %r33;
$L__BB0_13:
	ld.global.u32 	%r34, [%rd18+-12];
	setp.ne.s32 	%p8, %r34, %r1;
	@%p8 bra 	$L__BB0_15;
	ld.global.u32 	%r35, [%rd2];
	add.s32 	%r36, %r35, 1;
	st.global.u32 	[%rd2], %r36;
$L__BB0_15:
	ld.global.u32 	%r37, [%rd18+-8];
	setp.ne.s32 	%p9, %r37, %r1;
	@%p9 bra 	$L__BB0_17;
	ld.global.u32 	%r38, [%rd2];
	add.s32 	%r39, %r38, 1;
	st.global.u32 	[%rd2], %r39;
$L__BB0_17:
	ld.global.u32 	%r40, [%rd18+-4];
	setp.ne.s32 	%p10, %r40, %r1;
	@%p10 bra 	$L__BB0_19;
	ld.global.u32 	%r41, [%rd2];
	add.s32 	%r42, %r41, 1;
	st.global.u32 	[%rd2], %r42;
$L__BB0_19:
	ld.global.u32 	%r43, [%rd18];
	setp.ne.s32 	%p11, %r43, %r1;
	@%p11 bra 	$L__BB0_21;
	ld.global.u32 	%r44, [%rd2];
	add.s32 	%r45, %r44, 1;
	st.global.u32 	[%rd2], %r45;
$L__BB0_21:
	ld.global.u32 	%r46, [%rd18+4];
	setp.ne.s32 	%p12, %r46, %r1;
	@%p12 bra 	$L__BB0_23;
	ld.global.u32 	%r47, [%rd2];
	add.s32 	%r48, %r47, 1;
	st.global.u32 	[%rd2], %r48;
$L__BB0_23:
	ld.global.u32 	%r49, [%rd18+8];
	setp.ne.s32 	%p13, %r49, %r1;
	@%p13 bra 	$L__BB0_25;
	ld.global.u32 	%r50, [%rd2];
	add.s32 	%r51, %r50, 1;
	st.global.u32 	[%rd2], %r51;
$L__BB0_25:
	ld.global.u32 	%r52, [%rd18+12];
	setp.ne.s32 	%p14, %r52, %r1;
	@%p14 bra 	$L__BB0_27;
	ld.global.u32 	%r53, [%rd2];
	add.s32 	%r54, %r53, 1;
	st.global.u32 	[%rd2], %r54;
$L__BB0_27:
	ld.global.u32 	%r55, [%rd18+16];
	setp.ne.s32 	%p15, %r55, %r1;
	@%p15 bra 	$L__BB0_29;
	ld.global.u32 	%r56, [%rd2];
	add.s32 	%r57, %r56, 1;
	st.global.u32 	[%rd2], %r57;
$L__BB0_29:
	ld.global.u32 	%r58, [%rd18+20];
	setp.ne.s32 	%p16, %r58, %r1;
	@%p16 bra 	$L__BB0_31;
	ld.global.u32 	%r59, [%rd2];
	add.s32 	%r60, %r59, 1;
	st.global.u32 	[%rd2], %r60;
$L__BB0_31:
	ld.global.u32 	%r61, [%rd18+24];
	setp.ne.s32 	%p17, %r61, %r1;
	@%p17 bra 	$L__BB0_33;
	ld.global.u32 	%r62, [%rd2];
	add.s32 	%r63, %r62, 1;
	st.global.u32 	[%rd2], %r63;
$L__BB0_33:
	ld.global.u32 	%r64, [%rd18+28];
	setp.ne.s32 	%p18, %r64, %r1;
	@%p18 bra 	$L__BB0_35;
	ld.global.u32 	%r65, [%rd2];
	add.s32 	%r66, %r65, 1;
	st.global.u32 	[%rd2], %r66;
$L__BB0_35:
	add.s32 	%r106, %r106, 16;
	add.s64 	%rd18, %rd18, 64;
	setp.ne.s32 	%p19, %r106, 0;
	@%p19 bra 	$L__BB0_3;
$L__BB0_36:
	setp.eq.s32 	%p20, %r2, 0;
	@%p20 bra 	$L__BB0_71;
	and.b32  	%r8, %r17, 7;
	setp.lt.u32 	%p21, %r2, 8;
	@%p21 bra 	$L__BB0_55;
	mul.wide.u32 	%rd15, %r108, 4;
	add.s64 	%rd6, %rd1, %rd15;
	ld.global.u32 	%r67, [%rd6];
	setp.ne.s32 	%p22, %r67, %r1;
	@%p22 bra 	$L__BB0_40;
	ld.global.u32 	%r68, [%rd2];
	add.s32 	%r69, %r68, 1;
	st.global.u32 	[%rd2], %r69;
$L__BB0_40:
	ld.global.u32 	%r70, [%rd6+4];
	setp.ne.s32 	%p23, %r70, %r1;
	@%p23 bra 	$L__BB0_42;
	ld.global.u32 	%r71, [%rd2];
	add.s32 	%r72, %r71, 1;
	st.global.u32 	[%rd2], %r72;
$L__BB0_42:
	ld.global.u32 	%r73, [%rd6+8];
	setp.ne.s32 	%p24, %r73, %r1;
	@%p24 bra 	$L__BB0_44;
	ld.global.u32 	%r74, [%rd2];
	add.s32 	%r75, %r74, 1;
	st.global.u32 	[%rd2], %r75;
$L__BB0_44:
	ld.global.u32 	%r76, [%rd6+12];
	setp.ne.s32 	%p25, %r76, %r1;
	@%p25 bra 	$L__BB0_46;
	ld.global.u32 	%r77, [%rd2];
	add.s32 	%r78, %r77, 1;
	st.global.u32 	[%rd2], %r78;
$L__BB0_46:
	ld.global.u32 	%r79, [%rd6+16];
	setp.ne.s32 	%p26, %r79, %r1;
	@%p26 bra 	$L__BB0_48;
	ld.global.u32 	%r80, [%rd2];
	add.s32 	%r81, %r80, 1;
	st.global.u32 	[%rd2], %r81;
$L__BB0_48:
	ld.global.u32 	%r82, [%rd6+20];
	setp.ne.s32 	%p27, %r82, %r1;
	@%p27 bra 	$L__BB0_50;
	ld.global.u32 	%r83, [%rd2];
	add.s32 	%r84, %r83, 1;
	st.global.u32 	[%rd2], %r84;
$L__BB0_50:
	ld.global.u32 	%r85, [%rd6+24];
	setp.ne.s32 	%p28, %r85, %r1;
	@%p28 bra 	$L__BB0_52;
	ld.global.u32 	%r86, [%rd2];
	add.s32 	%r87, %r86, 1;
	st.global.u32 	[%rd2], %r87;
$L__BB0_52:
	ld.global.u32 	%r88, [%rd6+28];
	setp.ne.s32 	%p29, %r88, %r1;
	@%p29 bra 	$L__BB0_54;
	ld.global.u32 	%r89, [%rd2];
	add.s32 	%r90, %r89, 1;
	st.global.u32 	[%rd2], %r90;
$L__BB0_54:
	add.s32 	%r108, %r108, 8;
$L__BB0_55:
	setp.eq.s32 	%p30, %r8, 0;
	@%p30 bra 	$L__BB0_71;
	and.b32  	%r11, %r17, 3;
	setp.lt.u32 	%p31, %r8, 4;
	@%p31 bra 	$L__BB0_66;
	mul.wide.u32 	%rd16, %r108, 4;
	add.s64 	%rd7, %rd1, %rd16;
	ld.global.u32 	%r91, [%rd7];
	setp.ne.s32 	%p32, %r91, %r1;
	@%p32 bra 	$L__BB0_59;
	ld.global.u32 	%r92, [%rd2];
	add.s32 	%r93, %r92, 1;
	st.global.u32 	[%rd2], %r93;
$L__BB0_59:
	ld.global.u32 	%r94, [%rd7+4];
	setp.ne.s32 	%p33, %r94, %r1;
	@%p33 bra 	$L__BB0_61;
	ld.global.u32 	%r95, [%rd2];
	add.s32 	%r96, %r95, 1;
	st.global.u32 	[%rd2], %r96;
$L__BB0_61:
	ld.global.u32 	%r97, [%rd7+8];
	setp.ne.s32 	%p34, %r97, %r1;
	@%p34 bra 	$L__BB0_63;
	ld.global.u32 	%r98, [%rd2];
	add.s32 	%r99, %r98, 1;
	st.global.u32 	[%rd2], %r99;
$L__BB0_63:
	ld.global.u32 	%r100, [%rd7+12];
	setp.ne.s32 	%p35, %r100, %r1;
	@%p35 bra 	$L__BB0_65;
	ld.global.u32 	%r101, [%rd2];
	add.s32 	%r102, %r101, 1;
	st.global.u32 	[%rd2], %r102;
$L__BB0_65:
	add.s32 	%r108, %r108, 4;
$L__BB0_66:
	setp.eq.s32 	%p36, %r11, 0;
	@%p36 bra 	$L__BB0_71;
	mul.wide.u32 	%rd17, %r108, 4;
	add.s64 	%rd19, %rd1, %rd17;
	neg.s32 	%r110, %r11;
$L__BB0_68:
	.pragma "nounroll";
	ld.global.u32 	%r103, [%rd19];
	setp.ne.s32 	%p37, %r103, %r1;
	@%p37 bra 	$L__BB0_70;
	ld.global.u32 	%r104, [%rd2];
	add.s32 	%r105, %r104, 1;
	st.global.u32 	[%rd2], %r105;
$L__BB0_70:
	add.s64 	%rd19, %rd19, 4;
	add.s32 	%r110, %r110, 1;
	setp.ne.s32 	%p38, %r110, 0;
	@%p38 bra 	$L__BB0_68;
$L__BB0_71:
	ret;

}
	// .globl	_Z4movePiiS_S_j
.visible .entry _Z4movePiiS_S_j(
	.param .u64 .ptr .align 1 _Z4movePiiS_S_j_param_0,
	.param .u32 _Z4movePiiS_S_j_param_1,
	.param .u64 .ptr .align 1 _Z4movePiiS_S_j_param_2,
	.param .u64 .ptr .align 1 _Z4movePiiS_S_j_param_3,
	.param .u32 _Z4movePiiS_S_j_param_4
)
{
	.local .align 8 .b8 	__local_depot1[16];
	.reg .b64 	%SP;
	.reg .b64 	%SPL;
	.reg .pred 	%p<26>;
	.reg .b32 	%r<149>;
	.reg .b64 	%rd<119>;

	mov.u64 	%SPL, __local_depot1;
	cvta.local.u64 	%SP, %SPL;
	ld.param.u64 	%rd20, [_Z4movePiiS_S_j_param_0];
	ld.param.u32 	%r60, [_Z4movePiiS_S_j_param_1];
	ld.param.u64 	%rd19, [_Z4movePiiS_S_j_param_2];
	ld.param.u64 	%rd21, [_Z4movePiiS_S_j_param_3];
	cvta.to.global.u64 	%rd1, %rd21;
	cvta.to.global.u64 	%rd2, %rd20;
	add.u64 	%rd22, %SP, 0;
	add.u64 	%rd3, %SPL, 0;
	mov.u32 	%r1, %tid.x;
	setp.eq.s32 	%p1, %r1, 0;
	mov.b32 	%r131, 0;
	@%p1 bra 	$L__BB1_2;
	cvta.to.global.u64 	%rd23, %rd19;
	add.s32 	%r62, %r1, -1;
	mul.wide.u32 	%rd24, %r62, 4;
	add.s64 	%rd25, %rd23, %rd24;
	ld.global.u32 	%r131, [%rd25];
$L__BB1_2:
	st.local.v2.u32 	[%rd3], {%r1, %r131};
	mov.u64 	%rd26, $str$1;
	cvta.global.u64 	%rd27, %rd26;
	{ // callseq 0, 0
	.param .b64 param0;
	st.param.b64 	[param0], %rd27;
	.param .b64 param1;
	st.param.b64 	[param1], %rd22;
	.param .b32 retval0;
	call.uni (retval0), 
	vprintf, 
	(
	param0, 
	param1
	);
	ld.param.b32 	%r63, [retval0];
	} // callseq 0
	setp.lt.s32 	%p2, %r60, 1;
	@%p2 bra 	$L__BB1_42;
	and.b32  	%r4, %r60, 7;
	setp.lt.u32 	%p3, %r60, 8;
	mov.u32 	%r144, %r60;
	@%p3 bra 	$L__BB1_23;
	add.s32 	%r129, %r60, -4;
	and.b32  	%r65, %r60, 2147483640;
	neg.s32 	%r128, %r65;
	mov.u64 	%rd32, $str$2;
$L__BB1_5:
	.pragma "nounroll";
	add.s32 	%r10, %r129, 3;
	mul.wide.u32 	%rd29, %r10, 4;
	add.s64 	%rd4, %rd2, %rd29;
	ld.global.u32 	%r66, [%rd4];
	setp.ne.s32 	%p4, %r66, %r1;
	@%p4 bra 	$L__BB1_7;
	add.s32 	%r11, %r131, 1;
	mul.wide.s32 	%rd30, %r131, 4;
	add.s64 	%rd31, %rd1, %rd30;
	st.global.u32 	[%rd31], %r1;
	ld.global.u32 	%r67, [%rd4];
	st.local.v2.u32 	[%rd3], {%r67, %r10};
	st.local.u32 	[%rd3+8], %r131;
	cvta.global.u64 	%rd33, %rd32;
	{ // callseq 1, 0
	.param .b64 param0;
	st.param.b64 	[param0], %rd33;
	.param .b64 param1;
	st.param.b64 	[param1], %rd22;
	.param .b32 retval0;
	call.uni (retval0), 
	vprintf, 
	(
	param0, 
	param1
	);
	ld.param.b32 	%r68, [retval0];
	} // callseq 1
	mov.u32 	%r131, %r11;
$L__BB1_7:
	add.s32 	%r13, %r129, 2;
	mul.wide.u32 	%rd35, %r13, 4;
	add.s64 	%rd5, %rd2, %rd35;
	ld.global.u32 	%r70, [%rd5];
	setp.ne.s32 	%p5, %r70, %r1;
	@%p5 bra 	$L__BB1_9;
	add.s32 	%r14, %r131, 1;
	mul.wide.s32 	%rd36, %r131, 4;
	add.s64 	%rd37, %rd1, %rd36;
	st.global.u32 	[%rd37], %r1;
	ld.global.u32 	%r71, [%rd5];
	st.local.v2.u32 	[%rd3], {%r71, %r13};
	st.local.u32 	[%rd3+8], %r131;
	cvta.global.u64 	%rd39, %rd32;
	{ // callseq 2, 0
	.param .b64 param0;
	st.param.b64 	[param0], %rd39;
	.param .b64 param1;
	st.param.b64 	[param1], %rd22;
	.param .b32 retval0;
	call.uni (retval0), 
	vprintf, 
	(
	param0, 
	param1
	);
	ld.param.b32 	%r72, [retval0];
	} // callseq 2
	mov.u32 	%r131, %r14;
$L__BB1_9:
	add.s32 	%r16, %r129, 1;
	mul.wide.u32 	%rd41, %r16, 4;
	add.s64 	%rd6, %rd2, %rd41;
	ld.global.u32 	%r74, [%rd6];
	setp.ne.s32 	%p6, %r74, %r1;
	@%p6 bra 	$L__BB1_11;
	add.s32 	%r17, %r131, 1;
	mul.wide.s32 	%rd42, %r131, 4;
	add.s64 	%rd43, %rd1, %rd42;
	st.global.u32 	[%rd43], %r1;
	ld.global.u32 	%r75, [%rd6];
	st.local.v2.u32 	[%rd3], {%r75, %r16};
	st.local.u32 	[%rd3+8], %r131;
	cvta.global.u64 	%rd45, %rd32;
	{ // callseq 3, 0
	.param .b64 param0;
	st.param.b64 	[param0], %rd45;
	.param .b64 param1;
	st.param.b64 	[param1], %rd22;
	.param .b32 retval0;
	call.uni (retval0), 
	vprintf, 
	(
	param0, 
	param1
	);
	ld.param.b32 	%r76, [retval0];
	} // callseq 3
	mov.u32 	%r131, %r17;
$L__BB1_11:
	add.s32 	%r19, %r129, -4;
	mul.wide.u32 	%rd47, %r129, 4;
	add.s64 	%rd7, %rd2, %rd47;
	ld.global.u32 	%r78, [%rd7];
	setp.ne.s32 	%p7, %r78, %r1;
	@%p7 bra 	$L__BB1_13;
	add.s32 	%r20, %r131, 1;
	mul.wide.s32 	%rd48, %r131, 4;
	add.s64 	%rd49, %rd1, %rd48;
	st.global.u32 	[%rd49], %r1;
	ld.global.u32 	%r79, [%rd7];
	st.local.v2.u32 	[%rd3], {%r79, %r129};
	st.local.u32 	[%rd3+8], %r131;
	cvta.global.u64 	%rd51, %rd32;
	{ // callseq 4, 0
	.param .b64 param0;
	st.param.b64 	[param0], %rd51;
	.param .b64 param1;
	st.param.b64 	[param1], %rd22;
	.param .b32 retval0;
	call.uni (retval0), 
	vprintf, 
	(
	param0, 
	param1
	);
	ld.param.b32 	%r80, [retval0];
	} // callseq 4
	mov.u32 	%r131, %r20;
$L__BB1_13:
	add.s32 	%r22, %r129, -1;
	mul.wide.u32 	%rd53, %r22, 4;
	add.s64 	%rd8, %rd2, %rd53;
	ld.global.u32 	%r82, [%rd8];
	setp.ne.s32 	%p8, %r82, %r1;
	@%p8 bra 	$L__BB1_15;
	add.s32 	%r23, %r131, 1;
	mul.wide.s32 	%rd54, %r131, 4;
	add.s64 	%rd55, %rd1, %rd54;
	st.global.u32 	[%rd55], %r1;
	ld.global.u32 	%r83, [%rd8];
	st.local.v2.u32 	[%rd3], {%r83, %r22};
	st.local.u32 	[%rd3+8], %r131;
	cvta.global.u64 	%rd57, %rd32;
	{ // callseq 5, 0
	.param .b64 param0;
	st.param.b64 	[param0], %rd57;
	.param .b64 param1;
	st.param.b64 	[param1], %rd22;
	.param .b32 retval0;
	call.uni (retval0), 
	vprintf, 
	(
	param0, 
	param1
	);
	ld.param.b32 	%r84, [retval0];
	} // callseq 5
	mov.u32 	%r131, %r23;
$L__BB1_15:
	add.s32 	%r25, %r129, -2;
	mul.wide.u32 	%rd59, %r25, 4;
	add.s64 	%rd9, %rd2, %rd59;
	ld.global.u32 	%r86, [%rd9];
	setp.ne.s32 	%p9, %r86, %r1;
	@%p9 bra 	$L__BB1_17;
	add.s32 	%r26, %r131, 1;
	mul.wide.s32 	%rd60, %r131, 4;
	add.s64 	%rd61, %rd1, %rd60;
	st.global.u32 	[%rd61], %r1;
	ld.global.u32 	%r87, [%rd9];
	st.local.v2.u32 	[%rd3], {%r87, %r25};
	st.local.u32 	[%rd3+8], %r131;
	cvta.global.u64 	%rd63, %rd32;
	{ // callseq 6, 0
	.param .b64 param0;
	st.param.b64 	[param0], %rd63;
	.param .b64 param1;
	st.param.b64 	[param1], %rd22;
	.param .b32 retval0;
	call.uni (retval0), 
	vprintf, 
	(
	param0, 
	param1
	);
	ld.param.b32 	%r88, [retval0];
	} // callseq 6
	mov.u32 	%r131, %r26;
$L__BB1_17:
	add.s32 	%r28, %r129, -3;
	mul.wide.u32 	%rd65, %r28, 4;
	add.s64 	%rd10, %rd2, %rd65;
	ld.global.u32 	%r90, [%rd10];
	setp.ne.s32 	%p10, %r90, %r1;
	@%p10 bra 	$L__BB1_19;
	add.s32 	%r29, %r131, 1;
	mul.wide.s32 	%rd66, %r131, 4;
	add.s64 	%rd67, %rd1, %rd66;
	st.global.u32 	[%rd67], %r1;
	ld.global.u32 	%r91, [%rd10];
	st.local.v2.u32 	[%rd3], {%r91, %r28};
	st.local.u32 	[%rd3+8], %r131;
	cvta.global.u64 	%rd69, %rd32;
	{ // callseq 7, 0
	.param .b64 param0;
	st.param.b64 	[param0], %rd69;
	.param .b64 param1;
	st.param.b64 	[param1], %rd22;
	.param .b32 retval0;
	call.uni (retval0), 
	vprintf, 
	(
	param0, 
	param1
	);
	ld.param.b32 	%r92, [retval0];
	} // callseq 7
	mov.u32 	%r131, %r29;
$L__BB1_19:
	mul.wide.u32 	%rd71, %r19, 4;
	add.s64 	%rd11, %rd2, %rd71;
	ld.global.u32 	%r94, [%rd11];
	setp.ne.s32 	%p11, %r94, %r1;
	@%p11 bra 	$L__BB1_21;
	add.s32 	%r31, %r131, 1;
	mul.wide.s32 	%rd72, %r131, 4;
	add.s64 	%rd73, %rd1, %rd72;
	st.global.u32 	[%rd73], %r1;
	ld.global.u32 	%r95, [%rd11];
	st.local.v2.u32 	[%rd3], {%r95, %r19};
	st.local.u32 	[%rd3+8], %r131;
	cvta.global.u64 	%rd75, %rd32;
	{ // callseq 8, 0
	.param .b64 param0;
	st.param.b64 	[param0], %rd75;
	.param .b64 param1;
	st.param.b64 	[param1], %rd22;
	.param .b32 retval0;
	call.uni (retval0), 
	vprintf, 
	(
	param0, 
	param1
	);
	ld.param.b32 	%r96, [retval0];
	} // callseq 8
	mov.u32 	%r131, %r31;
$L__BB1_21:
	add.s32 	%r129, %r129, -8;
	add.s32 	%r128, %r128, 8;
	setp.ne.s32 	%p12, %r128, 0;
	@%p12 bra 	$L__BB1_5;
	add.s32 	%r144, %r129, 4;
$L__BB1_23:
	setp.eq.s32 	%p13, %r4, 0;
	@%p13 bra 	$L__BB1_42;
	and.b32  	%r38, %r60, 3;
	setp.lt.u32 	%p14, %r4, 4;
	@%p14 bra 	$L__BB1_33;
	add.s32 	%r39, %r144, -1;
	mul.wide.u32 	%rd77, %r39, 4;
	add.s64 	%rd12, %rd2, %rd77;
	ld.global.u32 	%r98, [%rd12];
	setp.ne.s32 	%p15, %r98, %r1;
	@%p15 bra 	$L__BB1_27;
	add.s32 	%r40, %r131, 1;
	mul.wide.s32 	%rd78, %r131, 4;
	add.s64 	%rd79, %rd1, %rd78;
	st.global.u32 	[%rd79], %r1;
	ld.global.u32 	%r99, [%rd12];
	st.local.v2.u32 	[%rd3], {%r99, %r39};
	st.local.u32 	[%rd3+8], %r131;
	mov.u64 	%rd80, $str$2;
	cvta.global.u64 	%rd81, %rd80;
	{ // callseq 9, 0
	.param .b64 param0;
	st.param.b64 	[param0], %rd81;
	.param .b64 param1;
	st.param.b64 	[param1], %rd22;
	.param .b32 retval0;
	call.uni (retval0), 
	vprintf, 
	(
	param0, 
	param1
	);
	ld.param.b32 	%r100, [retval0];
	} // callseq 9
	mov.u32 	%r131, %r40;
$L__BB1_27:
	add.s32 	%r42, %r144, -2;
	mul.wide.u32 	%rd83, %r42, 4;
	add.s64 	%rd13, %rd2, %rd83;
	ld.global.u32 	%r102, [%rd13];
	setp.ne.s32 	%p16, %r102, %r1;
	@%p16 bra 	$L__BB1_29;
	add.s32 	%r43, %r131, 1;
	mul.wide.s32 	%rd84, %r131, 4;
	add.s64 	%rd85, %rd1, %rd84;
	st.global.u32 	[%rd85], %r1;
	ld.global.u32 	%r103, [%rd13];
	st.local.v2.u32 	[%rd3], {%r103, %r42};
	st.local.u32 	[%rd3+8], %r131;
	mov.u64 	%rd86, $str$2;
	cvta.global.u64 	%rd87, %rd86;
	{ // callseq 10, 0
	.param .b64 param0;
	st.param.b64 	[param0], %rd87;
	.param .b64 param1;
	st.param.b64 	[param1], %rd22;
	.param .b32 retval0;
	call.uni (retval0), 
	vprintf, 
	(
	param0, 
	param1
	);
	ld.param.b32 	%r104, [retval0];
	} // callseq 10
	mov.u32 	%r131, %r43;
$L__BB1_29:
	add.s32 	%r45, %r144, -3;
	mul.wide.u32 	%rd89, %r45, 4;
	add.s64 	%rd14, %rd2, %rd89;
	ld.global.u32 	%r106, [%rd14];
	setp.ne.s32 	%p17, %r106, %r1;
	@%p17 bra 	$L__BB1_31;
	add.s32 	%r46, %r131, 1;
	mul.wide.s32 	%rd90, %r131, 4;
	add.s64 	%rd91, %rd1, %rd90;
	st.global.u32 	[%rd91], %r1;
	ld.global.u32 	%r107, [%rd14];
	st.local.v2.u32 	[%rd3], {%r107, %r45};
	st.local.u32 	[%rd3+8], %r131;
	mov.u64 	%rd92, $str$2;
	cvta.global.u64 	%rd93, %rd92;
	{ // callseq 11, 0
	.param .b64 param0;
	st.param.b64 	[param0], %rd93;
	.param .b64 param1;
	st.param.b64 	[param1], %rd22;
	.param .b32 retval0;
	call.uni (retval0), 
	vprintf, 
	(
	param0, 
	param1
	);
	ld.param.b32 	%r108, [retval0];
	} // callseq 11
	mov.u32 	%r131, %r46;
$L__BB1_31:
	add.s32 	%r144, %r144, -4;
	mul.wide.u32 	%rd95, %r144, 4;
	add.s64 	%rd15, %rd2, %rd95;
	ld.global.u32 	%r110, [%rd15];
	setp.ne.s32 	%p18, %r110, %r1;
	@%p18 bra 	$L__BB1_33;
	add.s32 	%r49, %r131, 1;
	mul.wide.s32 	%rd96, %r131, 4;
	add.s64 	%rd97, %rd1, %rd96;
	st.global.u32 	[%rd97], %r1;
	ld.global.u32 	%r111, [%rd15];
	st.local.v2.u32 	[%rd3], {%r111, %r144};
	st.local.u32 	[%rd3+8], %r131;
	mov.u64 	%rd98, $str$2;
	cvta.global.u64 	%rd99, %rd98;
	{ // callseq 12, 0
	.param .b64 param0;
	st.param.b64 	[param0], %rd99;
	.param .b64 param1;
	st.param.b64 	[param1], %rd22;
	.param .b32 retval0;
	call.uni (retval0), 
	vprintf, 
	(
	param0, 
	param1
	);
	ld.param.b32 	%r112, [retval0];
	} // callseq 12
	mov.u32 	%r131, %r49;
$L__BB1_33:
	setp.eq.s32 	%p19, %r38, 0;
	@%p19 bra 	$L__BB1_42;
	setp.eq.s32 	%p20, %r38, 1;
	@%p20 bra 	$L__BB1_39;
	add.s32 	%r52, %r144, -1;
	mul.wide.u32 	%rd101, %r52, 4;
	add.s64 	%rd16, %rd2, %rd101;
	ld.global.u32 	%r114, [%rd16];
	setp.ne.s32 	%p21, %r114, %r1;
	@%p21 bra 	$L__BB1_37;
	add.s32 	%r53, %r131, 1;
	mul.wide.s32 	%rd102, %r131, 4;
	add.s64 	%rd103, %rd1, %rd102;
	st.global.u32 	[%rd103], %r1;
	ld.global.u32 	%r115, [%rd16];
	st.local.v2.u32 	[%rd3], {%r115, %r52};
	st.local.u32 	[%rd3+8], %r131;
	mov.u64 	%rd104, $str$2;
	cvta.global.u64 	%rd105, %rd104;
	{ // callseq 13, 0
	.param .b64 param0;
	st.param.b64 	[param0], %rd105;
	.param .b64 param1;
	st.param.b64 	[param1], %rd22;
	.param .b32 retval0;
	call.uni (retval0), 
	vprintf, 
	(
	param0, 
	param1
	);
	ld.param.b32 	%r116, [retval0];
	} // callseq 13
	mov.u32 	%r131, %r53;
$L__BB1_37:
	add.s32 	%r144, %r144, -2;
	mul.wide.u32 	%rd107, %r144, 4;
	add.s64 	%rd17, %rd2, %rd107;
	ld.global.u32 	%r118, [%rd17];
	setp.ne.s32 	%p22, %r118, %r1;
	@%p22 bra 	$L__BB1_39;
	add.s32 	%r56, %r131, 1;
	mul.wide.s32 	%rd108, %r131, 4;
	add.s64 	%rd109, %rd1, %rd108;
	st.global.u32 	[%rd109], %r1;
	ld.global.u32 	%r119, [%rd17];
	st.local.v2.u32 	[%rd3], {%r119, %r144};
	st.local.u32 	[%rd3+8], %r131;
	mov.u64 	%rd110, $str$2;
	cvta.global.u64 	%rd111, %rd110;
	{ // callseq 14, 0
	.param .b64 param0;
	st.param.b64 	[param0], %rd111;
	.param .b64 param1;
	st.param.b64 	[param1], %rd22;
	.param .b32 retval0;
	call.uni (retval0), 
	vprintf, 
	(
	param0, 
	param1
	);
	ld.param.b32 	%r120, [retval0];
	} // callseq 14
	mov.u32 	%r131, %r56;
$L__BB1_39:
	and.b32  	%r122, %r60, 1;
	setp.eq.b32 	%p23, %r122, 1;
	not.pred 	%p24, %p23;
	@%p24 bra 	$L__BB1_42;
	add.s32 	%r59, %r144, -1;
	mul.wide.u32 	%rd113, %r59, 4;
	add.s64 	%rd18, %rd2, %rd113;
	ld.global.u32 	%r123, [%rd18];
	setp.ne.s32 	%p25, %r123, %r1;
	@%p25 bra 	$L__BB1_42;
	mul.wide.s32 	%rd114, %r131, 4;
	add.s64 	%rd115, %rd1, %rd114;
	st.global.u32 	[%rd115], %r1;
	ld.global.u32 	%r124, [%rd18];
	st.local.v2.u32 	[%rd3], {%r124, %r59};
	st.local.u32 	[%rd3+8], %r131;
	mov.u64 	%rd116, $str$2;
	cvta.global.u64 	%rd117, %rd116;
	{ // callseq 15, 0
	.param .b64 param0;
	st.param.b64 	[param0], %rd117;
	.param .b64 param1;
	st.param.b64 	[param1], %rd22;
	.param .b32 retval0;
	call.uni (retval0), 
	vprintf, 
	(
	param0, 
	param1
	);
	ld.param.b32 	%r125, [retval0];
	} // callseq 15
$L__BB1_42:
	ret;

}


// ===== COMPILED SASS (sm_100) =====

	.target	sm_100

	.elftype	@"ET_EXEC"


//--------------------- .note.nv.tkinfo           --------------------------
	.section	.note.nv.tkinfo,"",@"SHT_NOTE"
	.sectionflags	@"SHF_NOTE_NV_TKINFO"
	.tkinfo
        /*0018*/ 	.word	0x00000002
        /*0030*/ 	.string	""
        /*0030*/ 	.string	"ptxas"
        /*0030*/ 	.string	"Cuda compilation tools, release 13.0, V13.0.88"
        /*0030*/ 	.string	"Build cuda_13.0.r13.0/compiler.36424714_0"
        /*0030*/ 	.string	"-arch sm_100 -m 64 "



//--------------------- .note.nv.cuinfo           --------------------------
	.section	.note.nv.cuinfo,"",@"SHT_NOTE"
	.sectionflags	@"SHF_NOTE_NV_CUINFO"
        /*0018*/ 	.short	0x0002
        /*001a*/ 	.short	0x0064
        /*001c*/ 	.short	0x0082
	.zero		2


//--------------------- .nv.info                  --------------------------
	.section	.nv.info,"",@"SHT_CUDA_INFO"
	.align	4


	//----- nvinfo : EIATTR_REGCOUNT
	.align		4
        /*0000*/ 	.byte	0x04, 0x2f
        /*0002*/ 	.short	(.L_3 - .L_2)
	.align		4
.L_2:
        /*0004*/ 	.word	index@(_Z5countPiiS_j)
        /*0008*/ 	.word	0x00000010


	//----- nvinfo : EIATTR_FRAME_SIZE
	.align		4
.L_3:
        /*000c*/ 	.byte	0x04, 0x11
        /*000e*/ 	.short	(.L_5 - .L_4)
	.align		4
.L_4:
        /*0010*/ 	.word	index@(_Z5countPiiS_j)
        /*0014*/ 	.word	0x00000000


	//----- nvinfo : EIATTR_REGCOUNT
	.align		4
.L_5:
        /*0018*/ 	.byte	0x04, 0x2f
        /*001a*/ 	.short	(.L_7 - .L_6)
	.align		4
.L_6:
        /*001c*/ 	.word	index@(_Z4movePiiS_S_j)
        /*0020*/ 	.word	0x0000001e


	//----- nvinfo : EIATTR_FRAME_SIZE
	.align		4
.L_7:
        /*0024*/ 	.byte	0x04, 0x11
        /*0026*/ 	.short	(.L_9 - .L_8)
	.align		4
.L_8:
        /*0028*/ 	.word	index@(_Z4movePiiS_S_j)
        /*002c*/ 	.word	0x00000010


	//----- nvinfo : EIATTR_MIN_STACK_SIZE
	.align		4
.L_9:
        /*0030*/ 	.byte	0x04, 0x12
        /*0032*/ 	.short	(.L_11 - .L_10)
	.align		4
.L_10:
        /*0034*/ 	.word	index@(_Z4movePiiS_S_j)
        /*0038*/ 	.word	0x00000010


	//----- nvinfo : EIATTR_MIN_STACK_SIZE
	.align		4
.L_11:
        /*003c*/ 	.byte	0x04, 0x12
        /*003e*/ 	.short	(.L_13 - .L_12)
	.align		4
.L_12:
        /*0040*/ 	.word	index@(_Z5countPiiS_j)
        /*0044*/ 	.word	0x00000000
.L_13:


//--------------------- .nv.compat                --------------------------
	.section	.nv.compat,"",@"SHT_CUDA_COMPAT_INFO"
	.align	4
        /*0000*/ 	.byte	0x02, 0x09, 0x00, 0x00, 0x02, 0x02, 0x01, 0x00, 0x02, 0x05, 0x05, 0x00, 0x03, 0x07, 0x01, 0x01
        /*0010*/ 	.byte	0x02, 0x03, 0x00, 0x00, 0x02, 0x06, 0x01, 0x00, 0x04, 0x0b, 0x08, 0x00, 0x09, 0x00, 0x00, 0x00
        /*0020*/ 	.byte	0x00, 0x00, 0x00, 0x00


//--------------------- .nv.info._Z4movePiiS_S_j  --------------------------
	.section	.nv.info._Z4movePiiS_S_j,"",@"SHT_CUDA_INFO"
	.sectionflags	@""
	.align	4


	//----- nvinfo : EIATTR_CUDA_API_VERSION
	.align		4
        /*0000*/ 	.byte	0x04, 0x37
        /*0002*/ 	.short	(.L_15 - .L_14)
.L_14:
        /*0004*/ 	.word	0x00000082


	//----- nvinfo : EIATTR_KPARAM_INFO
	.align		4
.L_15:
        /*0008*/ 	.byte	0x04, 0x17
        /*000a*/ 	.short	(.L_17 - .L_16)
.L_16:
        /*000c*/ 	.word	0x00000000
        /*0010*/ 	.short	0x0004
        /*0012*/ 	.short	0x0020
        /*0014*/ 	.byte	0x00, 0xf0, 0x11, 0x00


	//----- nvinfo : EIATTR_KPARAM_INFO
	.align		4
.L_17:
        /*0018*/ 	.byte	0x04, 0x17
        /*001a*/ 	.short	(.L_19 - .L_18)
.L_18:
        /*001c*/ 	.word	0x00000000
        /*0020*/ 	.short	0x0003
        /*0022*/ 	.short	0x0018
        /*0024*/ 	.byte	0x00, 0xf5, 0x21, 0x00


	//----- nvinfo : EIATTR_KPARAM_INFO
	.align		4
.L_19:
        /*0028*/ 	.byte	0x04, 0x17
        /*002a*/ 	.short	(.L_21 - .L_20)
.L_20:
        /*002c*/ 	.word	0x00000000
        /*0030*/ 	.short	0x0002
        /*0032*/ 	.short	0x0010
        /*0034*/ 	.byte	0x00, 0xf5, 0x21, 0x00


	//----- nvinfo : EIATTR_KPARAM_INFO
	.align		4
.L_21:
        /*0038*/ 	.byte	0x04, 0x17
        /*003a*/ 	.short	(.L_23 - .L_22)
.L_22:
        /*003c*/ 	.word	0x00000000
        /*0040*/ 	.short	0x0001
        /*0042*/ 	.short	0x0008
        /*0044*/ 	.byte	0x00, 0xf0, 0x11, 0x00


	//----- nvinfo : EIATTR_KPARAM_INFO
	.align		4
.L_23:
        /*0048*/ 	.byte	0x04, 0x17
        /*004a*/ 	.short	(.L_25 - .L_24)
.L_24:
        /*004c*/ 	.word	0x00000000
        /*0050*/ 	.short	0x0000
        /*0052*/ 	.short	0x0000
        /*0054*/ 	.byte	0x00, 0xf5, 0x21, 0x00


	//----- nvinfo : EIATTR_SPARSE_MMA_MASK
	.align		4
.L_25:
        /*0058*/ 	.byte	0x03, 0x50
        /*005a*/ 	.short	0x0000


	//----- nvinfo : EIATTR_MAXREG_COUNT
	.align		4
        /*005c*/ 	.byte	0x03, 0x1b
        /*005e*/ 	.short	0x00ff


	//----- nvinfo : EIATTR_EXTERNS
	.align		4
        /*0060*/ 	.byte	0x04, 0x0f
        /*0062*/ 	.short	(.L_27 - .L_26)


	//   ....[0]....
	.align		4
.L_26:
        /*0064*/ 	.word	index@(vprintf)


	//----- nvinfo : EIATTR_MERCURY_ISA_VERSION
	.align		4
.L_27:
        /*0068*/ 	.byte	0x03, 0x5f
        /*006a*/ 	.short	0x0101


	//----- nvinfo : EIATTR_VRC_CTA_INIT_COUNT
	.align		4
        /*006c*/ 	.byte	0x02, 0x4a
	.zero		1
	.zero		1


	//----- nvinfo : EIATTR_SYSCALL_OFFSETS
	.align		4
        /*0070*/ 	.byte	0x04, 0x46
        /*0072*/ 	.short	(.L_29 - .L_28)


	//   ....[0]....
.L_28:
        /*0074*/ 	.word	0x00000170


	//   ....[1]....
        /*0078*/ 	.word	0x000003d0


	//   ....[2]....
        /*007c*/ 	.word	0x00000560


	//   ....[3]....
        /*0080*/ 	.word	0x000006f0


	//   ....[4]....
        /*0084*/ 	.word	0x00000880


	//   ....[5]....
        /*0088*/ 	.word	0x00000a10


	//   ....[6]....
        /*008c*/ 	.word	0x00000ba0


	//   ....[7]....
        /*0090*/ 	.word	0x00000d30


	//   ....[8]....
        /*0094*/ 	.word	0x00000eb0


	//   ....[9]....
        /*0098*/ 	.word	0x000010f0


	//   ....[10]....
        /*009c*/ 	.word	0x00001280


	//   ....[11]....
        /*00a0*/ 	.word	0x00001410


	//   ....[12]....
        /*00a4*/ 	.word	0x000015a0


	//   ....[13]....
        /*00a8*/ 	.word	0x00001770


	//   ....[14]....
        /*00ac*/ 	.word	0x00001900


	//   ....[15]....
        /*00b0*/ 	.word	0x00001ab0


	//----- nvinfo : EIATTR_EXIT_INSTR_OFFSETS
	.align		4
.L_29:
        /*00b4*/ 	.byte	0x04, 0x1c
        /*00b6*/ 	.short	(.L_31 - .L_30)


	//   ....[0]....
.L_30:
        /*00b8*/ 	.word	0x000001a0


	//   ....[1]....
        /*00bc*/ 	.word	0x00000f40


	//   ....[2]....
        /*00c0*/ 	.word	0x000015e0


	//   ....[3]....
        /*00c4*/ 	.word	0x00001960


	//   ....[4]....
        /*00c8*/ 	.word	0x000019c0


	//   ....[5]....
        /*00cc*/ 	.word	0x00001ac0


	//----- nvinfo : EIATTR_CRS_STACK_SIZE
	.align		4
.L_31:
        /*00d0*/ 	.byte	0x04, 0x1e
        /*00d2*/ 	.short	(.L_33 - .L_32)
.L_32:
        /*00d4*/ 	.word	0x00000000


	//----- nvinfo : EIATTR_CBANK_PARAM_SIZE
	.align		4
.L_33:
        /*00d8*/ 	.byte	0x03, 0x19
        /*00da*/ 	.short	0x0024


	//----- nvinfo : EIATTR_PARAM_CBANK
	.align		4
        /*00dc*/ 	.byte	0x04, 0x0a
        /*00de*/ 	.short	(.L_35 - .L_34)
	.align		4
.L_34:
        /*00e0*/ 	.word	index@(.nv.constant0._Z4movePiiS_S_j)
        /*00e4*/ 	.short	0x0380
        /*00e6*/ 	.short	0x0024


	//----- nvinfo : EIATTR_SW_WAR
	.align		4
.L_35:
        /*00e8*/ 	.byte	0x04, 0x36
        /*00ea*/ 	.short	(.L_37 - .L_36)
.L_36:
        /*00ec*/ 	.word	0x00000008
.L_37:


//--------------------- .nv.info._Z5countPiiS_j   --------------------------
	.section	.nv.info._Z5countPiiS_j,"",@"SHT_CUDA_INFO"
	.sectionflags	@""
	.align	4


	//----- nvinfo : EIATTR_CUDA_API_VERSION
	.align		4
        /*0000*/ 	.byte	0x04, 0x37
        /*0002*/ 	.short	(.L_39 - .L_38)
.L_38:
        /*0004*/ 	.word	0x00000082


	//----- nvinfo : EIATTR_KPARAM_INFO
	.align		4
.L_39:
        /*0008*/ 	.byte	0x04, 0x17
        /*000a*/ 	.short	(.L_41 - .L_40)
.L_40:
        /*000c*/ 	.word	0x00000000
        /*0010*/ 	.short	0x0003
        /*0012*/ 	.short	0x0018
        /*0014*/ 	.byte	0x00, 0xf0, 0x11, 0x00


	//----- nvinfo : EIATTR_KPARAM_INFO
	.align		4
.L_41:
        /*0018*/ 	.byte	0x04, 0x17
        /*001a*/ 	.short	(.L_43 - .L_42)
.L_42:
        /*001c*/ 	.word	0x00000000
        /*0020*/ 	.short	0x0002
        /*0022*/ 	.short	0x0010
        /*0024*/ 	.byte	0x00, 0xf5, 0x21, 0x00


	//----- nvinfo : EIATTR_KPARAM_INFO
	.align		4
.L_43:
        /*0028*/ 	.byte	0x04, 0x17
        /*002a*/ 	.short	(.L_45 - .L_44)
.L_44:
        /*002c*/ 	.word	0x00000000
        /*0030*/ 	.short	0x0001
        /*0032*/ 	.short	0x0008
        /*0034*/ 	.byte	0x00, 0xf0, 0x11, 0x00


	//----- nvinfo : EIATTR_KPARAM_INFO
	.align		4
.L_45:
        /*0038*/ 	.byte	0x04, 0x17
        /*003a*/ 	.short	(.L_47 - .L_46)
.L_46:
        /*003c*/ 	.word	0x00000000
        /*0040*/ 	.short	0x0000
        /*0042*/ 	.short	0x0000
        /*0044*/ 	.byte	0x00, 0xf5, 0x21, 0x00


	//----- nvinfo : EIATTR_SPARSE_MMA_MASK
	.align		4
.L_47:
        /*0048*/ 	.byte	0x03, 0x50
        /*004a*/ 	.short	0x0000


	//----- nvinfo : EIATTR_MAXREG_COUNT
	.align		4
        /*004c*/ 	.byte	0x03, 0x1b
        /*004e*/ 	.short	0x00ff


	//----- nvinfo : EIATTR_MERCURY_ISA_VERSION
	.align		4
        /*0050*/ 	.byte	0x03, 0x5f
        /*0052*/ 	.short	0x0101


	//----- nvinfo : EIATTR_VRC_CTA_INIT_COUNT
	.align		4
        /*0054*/ 	.byte	0x02, 0x4a
	.zero		1
	.zero		1


	//----- nvinfo : EIATTR_EXIT_INSTR_OFFSETS
	.align		4
        /*0058*/ 	.byte	0x04, 0x1c
        /*005a*/ 	.short	(.L_49 - .L_48)


	//   ....[0]....
.L_48:
        /*005c*/ 	.word	0x00000030


	//   ....[1]....
        /*0060*/ 	.word	0x00000690


	//   ....[2]....
        /*0064*/ 	.word	0x000009d0


	//   ....[3]....
        /*0068*/ 	.word	0x00000bc0


	//   ....[4]....
        /*006c*/ 	.word	0x00000cd0


	//----- nvinfo : EIATTR_CRS_STACK_SIZE
	.align		4
.L_49:
        /*0070*/ 	.byte	0x04, 0x1e
        /*0072*/ 	.short	(.L_51 - .L_50)
.L_50:
        /*0074*/ 	.word	0x00000000


	//----- nvinfo : EIATTR_CBANK_PARAM_SIZE
	.align		4
.L_51:
        /*0078*/ 	.byte	0x03, 0x19
        /*007a*/ 	.short	0x001c


	//----- nvinfo : EIATTR_PARAM_CBANK
	.align		4
        /*007c*/ 	.byte	0x04, 0x0a
        /*007e*/ 	.short	(.L_53 - .L_52)
	.align		4
.L_52:
        /*0080*/ 	.word	index@(.nv.constant0._Z5countPiiS_j)
        /*0084*/ 	.short	0x0380
        /*0086*/ 	.short	0x001c


	//----- nvinfo : EIATTR_SW_WAR
	.align		4
.L_53:
        /*0088*/ 	.byte	0x04, 0x36
        /*008a*/ 	.short	(.L_55 - .L_54)
.L_54:
        /*008c*/ 	.word	0x00000008
.L_55:


//--------------------- .nv.callgraph             --------------------------
	.section	.nv.callgraph,"",@"SHT_CUDA_CALLGRAPH"
	.align	4
	.sectionentsize	8
	.align		4
        /*0000*/ 	.word	0x00000000
	.align		4
        /*0004*/ 	.word	0xffffffff
	.align		4
        /*0008*/ 	.word	index@(_Z4movePiiS_S_j)
	.align		4
        /*000c*/ 	.word	index@(vprintf)
	.align		4
        /*0010*/ 	.word	0x00000000
	.align		4
        /*0014*/ 	.word	0xfffffffe
	.align		4
        /*0018*/ 	.word	0x00000000
	.align		4
        /*001c*/ 	.word	0xfffffffd
	.align		4
        /*0020*/ 	.word	0x00000000
	.align		4
        /*0024*/ 	.word	0xfffffffc


//--------------------- .nv.constant4             --------------------------
	.section	.nv.constant4,"a",@progbits
	.align	8
	.align		8
.nv.constant4:
        /*0000*/ 	.dword	vprintf
	.align		8
        /*0008*/ 	.dword	$str$1
	.align		8
        /*0010*/ 	.dword	$str$2


//--------------------- .text._Z4movePiiS_S_j     --------------------------
	.section	.text._Z4movePiiS_S_j,"ax",@progbits
	.align	128
        .global         _Z4movePiiS_S_j
        .type           _Z4movePiiS_S_j,@function
        .size           _Z4movePiiS_S_j,(.L_x_58 - _Z4movePiiS_S_j)
        .other          _Z4movePiiS_S_j,@"STO_CUDA_ENTRY STV_DEFAULT"
_Z4movePiiS_S_j:
.text._Z4movePiiS_S_j:
[----:B------:R-:W0:Y:S01]  /*0000*/  LDC R1, c[0x0][0x37c] ;  /* 0x0000df00ff017b82 */ /* 0x000e220000000800 */
[----:B------:R-:W1:Y:S01]  /*0010*/  S2R R16, SR_TID.X ;  /* 0x0000000000107919 */ /* 0x000e620000002100 */
[----:B------:R-:W2:Y:S01]  /*0020*/  LDCU.64 UR36, c[0x0][0x358] ;  /* 0x00006b00ff2477ac */ /* 0x000ea20008000a00 */
[----:B------:R-:W-:Y:S02]  /*0030*/  HFMA2 R17, -RZ, RZ, 0, 0 ;  /* 0x00000000ff117431 */ /* 0x000fe400000001ff */
[----:B0-----:R-:W-:Y:S01]  /*0040*/  VIADD R1, R1, 0xfffffff0 ;  /* 0xfffffff001017836 */ /* 0x001fe20000000000 */
[----:B------:R-:W0:Y:S01]  /*0050*/  LDCU UR4, c[0x0][0x2f8] ;  /* 0x00005f00ff0477ac */ /* 0x000e220008000800 */
[----:B------:R-:W-:Y:S01]  /*0060*/  MOV R0, 0x0 ;  /* 0x0000000000007802 */ /* 0x000fe20000000f00 */
[----:B------:R-:W3:Y:S01]  /*0070*/  LDCU UR5, c[0x0][0x2fc] ;  /* 0x00005f80ff0577ac */ /* 0x000ee20008000800 */
[----:B------:R-:W4:Y:S01]  /*0080*/  LDCU.64 UR6, c[0x4][0x8] ;  /* 0x01000100ff0677ac */ /* 0x000f220008000a00 */
[----:B-1----:R-:W-:-:S13]  /*0090*/  ISETP.NE.AND P0, PT, R16, RZ, PT ;  /* 0x000000ff1000720c */ /* 0x002fda0003f05270 */
[----:B------:R-:W1:Y:S01]  /*00a0*/  @P0 LDC.64 R6, c[0x0][0x390] ;  /* 0x0000e400ff060b82 */ /* 0x000e620000000a00 */
[----:B------:R-:W-:-:S04]  /*00b0*/  @P0 VIADD R3, R16, 0xffffffff ;  /* 0xffffffff10030836 */ /* 0x000fc80000000000 */
[----:B-1----:R-:W-:-:S05]  /*00c0*/  @P0 IMAD.WIDE.U32 R6, R3, 0x4, R6 ;  /* 0x0000000403060825 */ /* 0x002fca00078e0006 */
[----:B--2---:R1:W2:Y:S01]  /*00d0*/  @P0 LDG.E R17, desc[UR36][R6.64] ;  /* 0x0000002406110981 */ /* 0x0042a2000c1e1900 */
[----:B------:R1:W2:Y:S01]  /*00e0*/  LDC.64 R8, c[0x4][R0] ;  /* 0x0100000000087b82 */ /* 0x0002a20000000a00 */
[----:B0-----:R-:W-:Y:S01]  /*00f0*/  IADD3 R24, P0, PT, R1, UR4, RZ ;  /* 0x0000000401187c10 */ /* 0x001fe2000ff1e0ff */
[----:B----4-:R-:W-:Y:S01]  /*0100*/  IMAD.U32 R4, RZ, RZ, UR6 ;  /* 0x00000006ff047e24 */ /* 0x010fe2000f8e00ff */
[----:B------:R-:W-:-:S03]  /*0110*/  MOV R5, UR7 ;  /* 0x0000000700057c02 */ /* 0x000fc60008000f00 */
[----:B---3--:R-:W-:Y:S02]  /*0120*/  IMAD.X R2, RZ, RZ, UR5, P0 ;  /* 0x00000005ff027e24 */ /* 0x008fe400080e06ff */
[----:B-1----:R-:W-:Y:S02]  /*0130*/  IMAD.MOV.U32 R6, RZ, RZ, R24 ;  /* 0x000000ffff067224 */ /* 0x002fe400078e0018 */
[----:B------:R-:W-:Y:S01]  /*0140*/  IMAD.MOV.U32 R7, RZ, RZ, R2 ;  /* 0x000000ffff077224 */ /* 0x000fe200078e0002 */
[----:B--2---:R0:W-:Y:S06]  /*0150*/  STL.64 [R1], R16 ;  /* 0x0000001001007387 */ /* 0x0041ec0000100a00 */
[----:B------:R-:W-:-:S07]  /*0160*/  LEPC R20, `(.L_x_0) ;  /* 0x000000001014794e */ /* 0x000fce0000000000 */
[----:B0-----:R-:W-:Y:S05]  /*0170*/  CALL.ABS.NOINC R8 ;  /* 0x0000000008007343 */ /* 0x001fea0003c00000 */
.L_x_0:
[----:B------:R-:W0:Y:S02]  /*0180*/  LDC R0, c[0x0][0x388] ;  /* 0x0000e200ff007b82 */ /* 0x000e240000000800 */
[----:B0-----:R-:W-:-:S13]  /*0190*/  ISETP.GE.AND P0, PT, R0, 0x1, PT ;  /* 0x000000010000780c */ /* 0x001fda0003f06270 */
[----:B------:R-:W-:Y:S05]  /*01a0*/  @!P0 EXIT ;  /* 0x000000000000894d */ /* 0x000fea0003800000 */
[----:B------:R-:W0:Y:S01]  /*01b0*/  LDCU UR4, c[0x0][0x388] ;  /* 0x00007100ff0477ac */ /* 0x000e220008000800 */
[C---:B------:R-:W-:Y:S02]  /*01c0*/  ISETP.GE.U32.AND P0, PT, R0.reuse, 0x8, PT ;  /* 0x000000080000780c */ /* 0x040fe40003f06070 */
[----:B------:R-:W-:Y:S02]  /*01d0*/  LOP3.LUT R26, R0, 0x7, RZ, 0xc0, !PT ;  /* 0x00000007001a7812 */ /* 0x000fe400078ec0ff */
[----:B0-----:R-:W-:-:S09]  /*01e0*/  MOV R19, UR4 ;  /* 0x0000000400137c02 */ /* 0x001fd20008000f00 */
[----:B------:R-:W-:Y:S05]  /*01f0*/  @!P0 BRA `(.L_x_1) ;  /* 0x0000000c004c8947 */ /* 0x000fea0003800000 */
[C---:B------:R-:W-:Y:S01]  /*0200*/  LOP3.LUT R25, R0.reuse, 0x7ffffff8, RZ, 0xc0, !PT ;  /* 0x7ffffff800197812 */ /* 0x040fe200078ec0ff */
[----:B------:R-:W-:Y:S01]  /*0210*/  BSSY.RECONVERGENT B7, `(.L_x_2) ;  /* 0x00000d0000077945 */ /* 0x000fe20003800200 */
[----:B------:R-:W-:-:S03]  /*0220*/  VIADD R19, R0, 0xfffffffc ;  /* 0xfffffffc00137836 */ /* 0x000fc60000000000 */
[----:B------:R-:W-:-:S07]  /*0230*/  IMAD.MOV R25, RZ, RZ, -R25 ;  /* 0x000000ffff197224 */ /* 0x000fce00078e0a19 */
.L_x_27:
[----:B------:R-:W0:Y:S01]  /*0240*/  LDC.64 R14, c[0x0][0x380] ;  /* 0x0000e000ff0e7b82 */ /* 0x000e220000000a00 */
[----:B------:R-:W-:-:S05]  /*0250*/  IADD3 R13, PT, PT, R19, 0x3, RZ ;  /* 0x00000003130d7810 */ /* 0x000fca0007ffe0ff */
[----:B0-----:R-:W-:-:S05]  /*0260*/  IMAD.WIDE.U32 R14, R13, 0x4, R14 ;  /* 0x000000040d0e7825 */ /* 0x001fca00078e000e */
[----:B------:R-:W2:Y:S01]  /*0270*/  LDG.E R3, desc[UR36][R14.64] ;  /* 0x000000240e037981 */ /* 0x000ea2000c1e1900 */
[----:B------:R-:W-:Y:S01]  /*0280*/  VIADD R25, R25, 0x8 ;  /* 0x0000000819197836 */ /* 0x000fe20000000000 */
[----:B------:R-:W-:Y:S04]  /*0290*/  BSSY.RECONVERGENT B6, `(.L_x_3) ;  /* 0x0000016000067945 */ /* 0x000fe80003800200 */
[----:B------:R-:W-:-:S04]  /*02a0*/  ISETP.NE.AND P1, PT, R25, RZ, PT ;  /* 0x000000ff1900720c */ /* 0x000fc80003f25270 */
[----:B------:R-:W-:Y:S02]  /*02b0*/  P2R R27, PR, RZ, 0x2 ;  /* 0x00000002ff1b7803 */ /* 0x000fe40000000000 */
[----:B--2---:R-:W-:-:S13]  /*02c0*/  ISETP.NE.AND P0, PT, R3, R16, PT ;  /* 0x000000100300720c */ /* 0x004fda0003f05270 */
[----:B------:R-:W-:Y:S05]  /*02d0*/  @P0 BRA `(.L_x_4) ;  /* 0x0000000000440947 */ /* 0x000fea0003800000 */
[----:B------:R-:W0:Y:S01]  /*02e0*/  LDC.64 R10, c[0x0][0x398] ;  /* 0x0000e600ff0a7b82 */ /* 0x000e220000000a00 */
[----:B------:R-:W1:Y:S01]  /*02f0*/  LDCU.64 UR4, c[0x4][0x10] ;  /* 0x01000200ff0477ac */ /* 0x000e620008000a00 */
[----:B0-----:R-:W-:-:S05]  /*0300*/  IMAD.WIDE R10, R17, 0x4, R10 ;  /* 0x00000004110a7825 */ /* 0x001fca00078e020a */
[----:B------:R0:W-:Y:S04]  /*0310*/  STG.E desc[UR36][R10.64], R16 ;  /* 0x000000100a007986 */ /* 0x0001e8000c101924 */
[----:B------:R-:W2:Y:S01]  /*0320*/  LDG.E R12, desc[UR36][R14.64] ;  /* 0x000000240e0c7981 */ /* 0x000ea2000c1e1900 */
[----:B------:R-:W-:Y:S01]  /*0330*/  MOV R8, 0x0 ;  /* 0x0000000000087802 */ /* 0x000fe20000000f00 */
[----:B-1----:R-:W-:Y:S01]  /*0340*/  IMAD.U32 R4, RZ, RZ, UR4 ;  /* 0x00000004ff047e24 */ /* 0x002fe2000f8e00ff */
[----:B------:R-:W-:Y:S01]  /*0350*/  MOV R5, UR5 ;  /* 0x0000000500057c02 */ /* 0x000fe20008000f00 */
[----:B------:R0:W-:Y:S01]  /*0360*/  STL [R1+0x8], R17 ;  /* 0x0000081101007387 */ /* 0x0001e20000100800 */
[----:B------:R-:W-:Y:S01]  /*0370*/  VIADD R18, R17, 0x1 ;  /* 0x0000000111127836 */ /* 0x000fe20000000000 */
[----:B------:R-:W-:Y:S01]  /*0380*/  MOV R7, R2 ;  /* 0x0000000200077202 */ /* 0x000fe20000000f00 */
[----:B------:R-:W1:Y:S01]  /*0390*/  LDC.64 R8, c[0x4][R8] ;  /* 0x0100000008087b82 */ /* 0x000e620000000a00 */
[----:B------:R-:W-:Y:S01]  /*03a0*/  IMAD.MOV.U32 R6, RZ, RZ, R24 ;  /* 0x000000ffff067224 */ /* 0x000fe200078e0018 */
[----:B-12---:R0:W-:Y:S06]  /*03b0*/  STL.64 [R1], R12 ;  /* 0x0000000c01007387 */ /* 0x0061ec0000100a00 */
[----:B------:R-:W-:-:S07]  /*03c0*/  LEPC R20, `(.L_x_5) ;  /* 0x000000001014794e */ /* 0x000fce0000000000 */
[----:B0-----:R-:W-:Y:S05]  /*03d0*/  CALL.ABS.NOINC R8 ;  /* 0x0000000008007343 */ /* 0x001fea0003c00000 */
.L_x_5:
[----:B------:R-:W-:-:S07]  /*03e0*/  IMAD.MOV.U32 R17, RZ, RZ, R18 ;  /* 0x000000ffff117224 */ /* 0x000fce00078e0012 */
.L_x_4:
[----:B------:R-:W-:Y:S05]  /*03f0*/  BSYNC.RECONVERGENT B6 ;  /* 0x0000000000067941 */ /* 0x000fea0003800200 */
.L_x_3:
[----:B------:R-:W0:Y:S01]  /*0400*/  LDC.64 R12, c[0x0][0x380] ;  /* 0x0000e000ff0c7b82 */ /* 0x000e220000000a00 */
[----:B------:R-:W-:-:S04]  /*0410*/  VIADD R11, R19, 0x2 ;  /* 0x00000002130b7836 */ /* 0x000fc80000000000 */
[----:B0-----:R-:W-:-:S05]  /*0420*/  IMAD.WIDE.U32 R12, R11, 0x4, R12 ;  /* 0x000000040b0c7825 */ /* 0x001fca00078e000c */
[----:B------:R-:W2:Y:S01]  /*0430*/  LDG.E R3, desc[UR36][R12.64] ;  /* 0x000000240c037981 */ /* 0x000ea2000c1e1900 */
[----:B------:R-:W-:Y:S01]  /*0440*/  BSSY.RECONVERGENT B6, `(.L_x_6) ;  /* 0x0000014000067945 */ /* 0x000fe20003800200 */
        /* <DEDUP_REMOVED lines=18> */
.L_x_8:
[----:B------:R-:W-:-:S07]  /*0570*/  IMAD.MOV.U32 R17, RZ, RZ, R18 ;  /* 0x000000ffff117224 */ /* 0x000fce00078e0012 */
.L_x_7:
[----:B------:R-:W-:Y:S05]  /*0580*/  BSYNC.RECONVERGENT B6 ;  /* 0x0000000000067941 */ /* 0x000fea0003800200 */
.L_x_6:
[----:B------:R-:W0:Y:S01]  /*0590*/  LDC.64 R12, c[0x0][0x380] ;  /* 0x0000e000ff0c7b82 */ /* 0x000e220000000a00 */
[----:B------:R-:W-:-:S05]  /*05a0*/  IADD3 R11, PT, PT, R19, 0x1, RZ ;  /* 0x00000001130b7810 */ /* 0x000fca0007ffe0ff */
        /* <DEDUP_REMOVED lines=12> */
[----:B------:R-:W-:Y:S01]  /*0670*/  IADD3 R18, PT, PT, R17, 0x1, RZ ;  /* 0x0000000111127810 */ /* 0x000fe20007ffe0ff */
[----:B------:R0:W-:Y:S01]  /*0680*/  STL [R1+0x8], R17 ;  /* 0x0000081101007387 */ /* 0x0001e20000100800 */
[----:B------:R-:W-:Y:S02]  /*0690*/  IMAD.U32 R5, RZ, RZ, UR5 ;  /* 0x00000005ff057e24 */ /* 0x000fe4000f8e00ff */
[----:B------:R-:W1:Y:S01]  /*06a0*/  LDC.64 R8, c[0x4][R8] ;  /* 0x0100000008087b82 */ /* 0x000e620000000a00 */
[----:B------:R-:W-:-:S02]  /*06b0*/  IMAD.MOV.U32 R6, RZ, RZ, R24 ;  /* 0x000000ffff067224 */ /* 0x000fc400078e0018 */
[----:B------:R-:W-:Y:S01]  /*06c0*/  IMAD.MOV.U32 R7, RZ, RZ, R2 ;  /* 0x000000ffff077224 */ /* 0x000fe200078e0002 */
[----:B-12---:R0:W-:Y:S06]  /*06d0*/  STL.64 [R1], R10 ;  /* 0x0000000a01007387 */ /* 0x0061ec0000100a00 */
[----:B------:R-:W-:-:S07]  /*06e0*/  LEPC R20, `(.L_x_11) ;  /* 0x000000001014794e */ /* 0x000fce0000000000 */
[----:B0-----:R-:W-:Y:S05]  /*06f0*/  CALL.ABS.NOINC R8 ;  /* 0x0000000008007343 */ /* 0x001fea0003c00000 */
.L_x_11:
[----:B------:R-:W-:-:S07]  /*0700*/  MOV R17, R18 ;  /* 0x0000001200117202 */ /* 0x000fce0000000f00 */
.L_x_10:
[----:B------:R-:W-:Y:S05]  /*0710*/  BSYNC.RECONVERGENT B6 ;  /* 0x0000000000067941 */ /* 0x000fea0003800200 */
.L_x_9:
[----:B------:R-:W0:Y:S02]  /*0720*/  LDC.64 R10, c[0x0][0x380] ;  /* 0x0000e000ff0a7b82 */ /* 0x000e240000000a00 */
[----:B0-----:R-:W-:-:S05]  /*0730*/  IMAD.WIDE.U32 R10, R19, 0x4, R10 ;  /* 0x00000004130a7825 */ /* 0x001fca00078e000a */
[----:B------:R-:W2:Y:S01]  /*0740*/  LDG.E R3, desc[UR36][R10.64] ;  /* 0x000000240a037981 */ /* 0x000ea2000c1e1900 */
[----:B------:R-:W-:Y:S01]  /*0750*/  BSSY.RECONVERGENT B6, `(.L_x_12) ;  /* 0x0000015000067945 */ /* 0x000fe20003800200 */
[----:B------:R-:W-:Y:S01]  /*0760*/  VIADD R23, R19, 0xfffffffc ;  /* 0xfffffffc13177836 */ /* 0x000fe20000000000 */
        /* <DEDUP_REMOVED lines=18> */
.L_x_14:
[----:B------:R-:W-:-:S07]  /*0890*/  IMAD.MOV.U32 R17, RZ, RZ, R22 ;  /* 0x000000ffff117224 */ /* 0x000fce00078e0016 */
.L_x_13:
[----:B------:R-:W-:Y:S05]  /*08a0*/  BSYNC.RECONVERGENT B6 ;  /* 0x0000000000067941 */ /* 0x000fea0003800200 */
.L_x_12:
        /* <DEDUP_REMOVED lines=23> */
.L_x_17:
[----:B------:R-:W-:-:S07]  /*0a20*/  IMAD.MOV.U32 R17, RZ, RZ, R18 ;  /* 0x000000ffff117224 */ /* 0x000fce00078e0012 */
.L_x_16:
[----:B------:R-:W-:Y:S05]  /*0a30*/  BSYNC.RECONVERGENT B6 ;  /* 0x0000000000067941 */ /* 0x000fea0003800200 */
.L_x_15:
[----:B------:R-:W0:Y:S01]  /*0a40*/  LDC.64 R12, c[0x0][0x380] ;  /* 0x0000e000ff0c7b82 */ /* 0x000e220000000a00 */
[----:B------:R-:W-:-:S05]  /*0a50*/  IADD3 R11, PT, PT, R19, -0x2, RZ ;  /* 0xfffffffe130b7810 */ /* 0x000fca0007ffe0ff */
        /* <DEDUP_REMOVED lines=21> */
.L_x_20:
[----:B------:R-:W-:-:S07]  /*0bb0*/  MOV R17, R18 ;  /* 0x0000001200117202 */ /* 0x000fce0000000f00 */
.L_x_19:
[----:B------:R-:W-:Y:S05]  /*0bc0*/  BSYNC.RECONVERGENT B6 ;  /* 0x0000000000067941 */ /* 0x000fea0003800200 */
.L_x_18:
        /* <DEDUP_REMOVED lines=23> */
.L_x_23:
[----:B------:R-:W-:-:S07]  /*0d40*/  IMAD.MOV.U32 R17, RZ, RZ, R18 ;  /* 0x000000ffff117224 */ /* 0x000fce00078e0012 */
.L_x_22:
[----:B------:R-:W-:Y:S05]  /*0d50*/  BSYNC.RECONVERGENT B6 ;  /* 0x0000000000067941 */ /* 0x000fea0003800200 */
.L_x_21:
[----:B------:R-:W0:Y:S02]  /*0d60*/  LDC.64 R10, c[0x0][0x380] ;  /* 0x0000e000ff0a7b82 */ /* 0x000e240000000a00 */
        /* <DEDUP_REMOVED lines=21> */
.L_x_26:
[----:B------:R-:W-:-:S07]  /*0ec0*/  IMAD.MOV.U32 R17, RZ, RZ, R18 ;  /* 0x000000ffff117224 */ /* 0x000fce00078e0012 */
.L_x_25:
[----:B------:R-:W-:Y:S05]  /*0ed0*/  BSYNC.RECONVERGENT B6 ;  /* 0x0000000000067941 */ /* 0x000fea0003800200 */
.L_x_24:
[----:B------:R-:W-:Y:S01]  /*0ee0*/  ISETP.NE.AND P0, PT, R27, RZ, PT ;  /* 0x000000ff1b00720c */ /* 0x000fe20003f05270 */
[----:B------:R-:W-:-:S12]  /*0ef0*/  VIADD R19, R19, 0xfffffff8 ;  /* 0xfffffff813137836 */ /* 0x000fd80000000000 */
[----:B------:R-:W-:Y:S05]  /*0f00*/  @P0 BRA `(.L_x_27) ;  /* 0xfffffff000cc0947 */ /* 0x000fea000383ffff */
[----:B------:R-:W-:Y:S05]  /*0f10*/  BSYNC.RECONVERGENT B7 ;  /* 0x0000000000077941 */ /* 0x000fea0003800200 */
.L_x_2:
[----:B------:R-:W-:-:S07]  /*0f20*/  IADD3 R19, PT, PT, R19, 0x4, RZ ;  /* 0x0000000413137810 */ /* 0x000fce0007ffe0ff */
.L_x_1:
[----:B------:R-:W-:-:S13]  /*0f30*/  ISETP.NE.AND P0, PT, R26, RZ, PT ;  /* 0x000000ff1a00720c */ /* 0x000fda0003f05270 */
[----:B------:R-:W-:Y:S05]  /*0f40*/  @!P0 EXIT ;  /* 0x000000000000894d */ /* 0x000fea0003800000 */
[----:B------:R-:W0:Y:S01]  /*0f50*/  LDC R22, c[0x0][0x388] ;  /* 0x0000e200ff167b82 */ /* 0x000e220000000800 */
[----:B------:R-:W-:Y:S02]  /*0f60*/  ISETP.GE.U32.AND P0, PT, R26, 0x4, PT ;  /* 0x000000041a00780c */ /* 0x000fe40003f06070 */
[----:B0-----:R-:W-:-:S11]  /*0f70*/  LOP3.LUT R22, R22, 0x3, RZ, 0xc0, !PT ;  /* 0x0000000316167812 */ /* 0x001fd600078ec0ff */
[----:B------:R-:W-:Y:S05]  /*0f80*/  @!P0 BRA `(.L_x_28) ;  /* 0x0000000400908947 */ /* 0x000fea0003800000 */
        /* <DEDUP_REMOVED lines=16> */
[----:B------:R0:W1:Y:S01]  /*1090*/  LDC.64 R14, c[0x4][R0] ;  /* 0x01000000000e7b82 */ /* 0x0000620000000a00 */
[----:B------:R-:W-:Y:S01]  /*10a0*/  VIADD R18, R17, 0x1 ;  /* 0x0000000111127836 */ /* 0x000fe20000000000 */
[----:B------:R-:W-:Y:S01]  /*10b0*/  MOV R7, R2 ;  /* 0x0000000200077202 */ /* 0x000fe20000000f00 */
[----:B------:R-:W-:Y:S01]  /*10c0*/  IMAD.MOV.U32 R6, RZ, RZ, R24 ;  /* 0x000000ffff067224 */ /* 0x000fe200078e0018 */
[----:B-12---:R0:W-:Y:S06]  /*10d0*/  STL.64 [R1], R8 ;  /* 0x0000000801007387 */ /* 0x0061ec0000100a00 */
[----:B------:R-:W-:-:S07]  /*10e0*/  LEPC R20, `(.L_x_31) ;  /* 0x000000001014794e */ /* 0x000fce0000000000 */
[----:B0-----:R-:W-:Y:S05]  /*10f0*/  CALL.ABS.NOINC R14 ;  /* 0x000000000e007343 */ /* 0x001fea0003c00000 */
.L_x_31:
[----:B------:R-:W-:-:S07]  /*1100*/  IMAD.MOV.U32 R17, RZ, RZ, R18 ;  /* 0x000000ffff117224 */ /* 0x000fce00078e0012 */
.L_x_30:
[----:B------:R-:W-:Y:S05]  /*1110*/  BSYNC.RECONVERGENT B6 ;  /* 0x0000000000067941 */ /* 0x000fea0003800200 */
.L_x_29:
        /* <DEDUP_REMOVED lines=23> */
.L_x_34:
[----:B------:R-:W-:-:S07]  /*1290*/  IMAD.MOV.U32 R17, RZ, RZ, R18 ;  /* 0x000000ffff117224 */ /* 0x000fce00078e0012 */
.L_x_33:
[----:B------:R-:W-:Y:S05]  /*12a0*/  BSYNC.RECONVERGENT B6 ;  /* 0x0000000000067941 */ /* 0x000fea0003800200 */
.L_x_32:
        /* <DEDUP_REMOVED lines=16> */
[----:B------:R0:W1:Y:S01]  /*13b0*/  LDC.64 R14, c[0x4][R0] ;  /* 0x01000000000e7b82 */ /* 0x0000620000000a00 */
[----:B------:R-:W-:-:S02]  /*13c0*/  IMAD.U32 R5, RZ, RZ, UR5 ;  /* 0x00000005ff057e24 */ /* 0x000fc4000f8e00ff */
[----:B------:R-:W-:Y:S02]  /*13d0*/  IMAD.MOV.U32 R6, RZ, RZ, R24 ;  /* 0x000000ffff067224 */ /* 0x000fe400078e0018 */
[----:B------:R-:W-:Y:S01]  /*13e0*/  IMAD.MOV.U32 R7, RZ, RZ, R2 ;  /* 0x000000ffff077224 */ /* 0x000fe200078e0002 */
[----:B-12---:R0:W-:Y:S06]  /*13f0*/  STL.64 [R1], R8 ;  /* 0x0000000801007387 */ /* 0x0061ec0000100a00 */
[----:B------:R-:W-:-:S07]  /*1400*/  LEPC R20, `(.L_x_37) ;  /* 0x000000001014794e */ /* 0x000fce0000000000 */
[----:B0-----:R-:W-:Y:S05]  /*1410*/  CALL.ABS.NOINC R14 ;  /* 0x000000000e007343 */ /* 0x001fea0003c00000 */
.L_x_37:
[----:B------:R-:W-:-:S07]  /*1420*/  MOV R17, R18 ;  /* 0x0000001200117202 */ /* 0x000fce0000000f00 */
.L_x_36:
[----:B------:R-:W-:Y:S05]  /*1430*/  BSYNC.RECONVERGENT B6 ;  /* 0x0000000000067941 */ /* 0x000fea0003800200 */
.L_x_35:
        /* <DEDUP_REMOVED lines=17> */
[----:B------:R-:W-:Y:S01]  /*1550*/  IADD3 R23, PT, PT, R17, 0x1, RZ ;  /* 0x0000000111177810 */ /* 0x000fe20007ffe0ff */
[----:B------:R-:W-:Y:S01]  /*1560*/  IMAD.MOV.U32 R6, RZ, RZ, R24 ;  /* 0x000000ffff067224 */ /* 0x000fe200078e0018 */
[----:B------:R-:W-:Y:S01]  /*1570*/  MOV R7, R2 ;  /* 0x0000000200077202 */ /* 0x000fe20000000f00 */
[----:B-12---:R0:W-:Y:S06]  /*1580*/  STL.64 [R1], R18 ;  /* 0x0000001201007387 */ /* 0x0061ec0000100a00 */
[----:B------:R-:W-:-:S07]  /*1590*/  LEPC R20, `(.L_x_39) ;  /* 0x000000001014794e */ /* 0x000fce0000000000 */
[----:B0-----:R-:W-:Y:S05]  /*15a0*/  CALL.ABS.NOINC R12 ;  /* 0x000000000c007343 */ /* 0x001fea0003c00000 */
.L_x_39:
[----:B------:R-:W-:-:S07]  /*15b0*/  IMAD.MOV.U32 R17, RZ, RZ, R23 ;  /* 0x000000ffff117224 */ /* 0x000fce00078e0017 */
.L_x_38:
[----:B------:R-:W-:Y:S05]  /*15c0*/  BSYNC.RECONVERGENT B6 ;  /* 0x0000000000067941 */ /* 0x000fea0003800200 */
.L_x_28:
[----:B------:R-:W-:-:S13]  /*15d0*/  ISETP.NE.AND P0, PT, R22, RZ, PT ;  /* 0x000000ff1600720c */ /* 0x000fda0003f05270 */
[----:B------:R-:W-:Y:S05]  /*15e0*/  @!P0 EXIT ;  /* 0x000000000000894d */ /* 0x000fea0003800000 */
[----:B------:R-:W-:-:S13]  /*15f0*/  ISETP.NE.AND P0, PT, R22, 0x1, PT ;  /* 0x000000011600780c */ /* 0x000fda0003f05270 */
[----:B------:R-:W-:Y:S05]  /*1600*/  @!P0 BRA `(.L_x_40) ;  /* 0x0000000000c88947 */ /* 0x000fea0003800000 */
        /* <DEDUP_REMOVED lines=23> */
.L_x_43:
[----:B------:R-:W-:-:S07]  /*1780*/  MOV R17, R18 ;  /* 0x0000001200117202 */ /* 0x000fce0000000f00 */
.L_x_42:
[----:B------:R-:W-:Y:S05]  /*1790*/  BSYNC.RECONVERGENT B6 ;  /* 0x0000000000067941 */ /* 0x000fea0003800200 */
.L_x_41:
        /* <DEDUP_REMOVED lines=16> */
[----:B------:R1:W3:Y:S01]  /*18a0*/  LDC.64 R10, c[0x4][R0] ;  /* 0x01000000000a7b82 */ /* 0x0002e20000000a00 */
[----:B------:R-:W-:Y:S01]  /*18b0*/  IADD3 R22, PT, PT, R17, 0x1, RZ ;  /* 0x0000000111167810 */ /* 0x000fe20007ffe0ff */
[----:B0-----:R-:W-:Y:S01]  /*18c0*/  IMAD.MOV.U32 R6, RZ, RZ, R24 ;  /* 0x000000ffff067224 */ /* 0x001fe200078e0018 */
[----:B------:R-:W-:Y:S01]  /*18d0*/  MOV R7, R2 ;  /* 0x0000000200077202 */ /* 0x000fe20000000f00 */
[----:B--23--:R1:W-:Y:S06]  /*18e0*/  STL.64 [R1], R18 ;  /* 0x0000001201007387 */ /* 0x00c3ec0000100a00 */
[----:B------:R-:W-:-:S07]  /*18f0*/  LEPC R20, `(.L_x_45) ;  /* 0x000000001014794e */ /* 0x000fce0000000000 */
[----:B-1----:R-:W-:Y:S05]  /*1900*/  CALL.ABS.NOINC R10 ;  /* 0x000000000a007343 */ /* 0x002fea0003c00000 */
.L_x_45:
[----:B------:R-:W-:-:S07]  /*1910*/  IMAD.MOV.U32 R17, RZ, RZ, R22 ;  /* 0x000000ffff117224 */ /* 0x000fce00078e0016 */
.L_x_44:
[----:B------:R-:W-:Y:S05]  /*1920*/  BSYNC.RECONVERGENT B6 ;  /* 0x0000000000067941 */ /* 0x000fea0003800200 */
.L_x_40:
[----:B------:R-:W0:Y:S02]  /*1930*/  LDC R0, c[0x0][0x388] ;  /* 0x0000e200ff007b82 */ /* 0x000e240000000800 */
[----:B0-----:R-:W-:-:S04]  /*1940*/  LOP3.LUT R0, R0, 0x1, RZ, 0xc0, !PT ;  /* 0x0000000100007812 */ /* 0x001fc800078ec0ff */
[----:B------:R-:W-:-:S13]  /*1950*/  ISETP.NE.U32.AND P0, PT, R0, 0x1, PT ;  /* 0x000000010000780c */ /* 0x000fda0003f05070 */
[----:B------:R-:W-:Y:S05]  /*1960*/  @P0 EXIT ;  /* 0x000000000000094d */ /* 0x000fea0003800000 */
[----:B------:R-:W0:Y:S01]  /*1970*/  LDC.64 R10, c[0x0][0x380] ;  /* 0x0000e000ff0a7b82 */ /* 0x000e220000000a00 */
[----:B------:R-:W-:-:S05]  /*1980*/  IADD3 R19, PT, PT, R19, -0x1, RZ ;  /* 0xffffffff13137810 */ /* 0x000fca0007ffe0ff */
[----:B0-----:R-:W-:-:S05]  /*1990*/  IMAD.WIDE.U32 R10, R19, 0x4, R10 ;  /* 0x00000004130a7825 */ /* 0x001fca00078e000a */
[----:B------:R-:W2:Y:S02]  /*19a0*/  LDG.E R3, desc[UR36][R10.64] ;  /* 0x000000240a037981 */ /* 0x000ea4000c1e1900 */
[----:B--2---:R-:W-:-:S13]  /*19b0*/  ISETP.NE.AND P0, PT, R3, R16, PT ;  /* 0x000000100300720c */ /* 0x004fda0003f05270 */
[----:B------:R-:W-:Y:S05]  /*19c0*/  @P0 EXIT ;  /* 0x000000000000094d */ /* 0x000fea0003800000 */
[----:B------:R-:W0:Y:S01]  /*19d0*/  LDC.64 R8, c[0x0][0x398] ;  /* 0x0000e600ff087b82 */ /* 0x000e220000000a00 */
[----:B------:R-:W-:Y:S01]  /*19e0*/  MOV R0, 0x0 ;  /* 0x0000000000007802 */ /* 0x000fe20000000f00 */
[----:B------:R-:W1:Y:S01]  /*19f0*/  LDCU.64 UR4, c[0x4][0x10] ;  /* 0x01000200ff0477ac */ /* 0x000e620008000a00 */
[----:B0-----:R-:W-:-:S05]  /*1a00*/  IMAD.WIDE R8, R17, 0x4, R8 ;  /* 0x0000000411087825 */ /* 0x001fca00078e0208 */
[----:B------:R0:W-:Y:S04]  /*1a10*/  STG.E desc[UR36][R8.64], R16 ;  /* 0x0000001008007986 */ /* 0x0001e8000c101924 */
[----:B------:R-:W2:Y:S01]  /*1a20*/  LDG.E R18, desc[UR36][R10.64] ;  /* 0x000000240a127981 */ /* 0x000ea2000c1e1900 */
[----:B------:R0:W3:Y:S01]  /*1a30*/  LDC.64 R12, c[0x4][R0] ;  /* 0x01000000000c7b82 */ /* 0x0000e20000000a00 */
[----:B-1----:R-:W-:Y:S01]  /*1a40*/  IMAD.U32 R4, RZ, RZ, UR4 ;  /* 0x00000004ff047e24 */ /* 0x002fe2000f8e00ff */
[----:B------:R-:W-:Y:S01]  /*1a50*/  MOV R5, UR5 ;  /* 0x0000000500057c02 */ /* 0x000fe20008000f00 */
[----:B------:R0:W-:Y:S01]  /*1a60*/  STL [R1+0x8], R17 ;  /* 0x0000081101007387 */ /* 0x0001e20000100800 */
[----:B------:R-:W-:Y:S01]  /*1a70*/  IMAD.MOV.U32 R6, RZ, RZ, R24 ;  /* 0x000000ffff067224 */ /* 0x000fe200078e0018 */
[----:B------:R-:W-:-:S02]  /*1a80*/  MOV R7, R2 ;  /* 0x0000000200077202 */ /* 0x000fc40000000f00 */
[----:B--23--:R0:W-:Y:S05]  /*1a90*/  STL.64 [R1], R18 ;  /* 0x0000001201007387 */ /* 0x00c1ea0000100a00 */
[----:B------:R-:W-:-:S07]  /*1aa0*/  LEPC R20, `(.L_x_46) ;  /* 0x000000001014794e */ /* 0x000fce0000000000 */
[----:B0-----:R-:W-:Y:S05]  /*1ab0*/  CALL.ABS.NOINC R12 ;  /* 0x000000000c007343 */ /* 0x001fea0003c00000 */
.L_x_46:
[----:B------:R-:W-:Y:S05]  /*1ac0*/  EXIT ;  /* 0x000000000000794d */ /* 0x000fea0003800000 */
.L_x_47:
[----:B------:R-:W-:-:S00]  /*1ad0*/  BRA `(.L_x_47) ;  /* 0xfffffffc00fc7947 */ /* 0x000fc0000383ffff */
[----:B------:R-:W-:-:S00]  /*1ae0*/  NOP ;  /* 0x0000000000007918 */ /* 0x000fc00000000000 */
        /* <DEDUP_REMOVED lines=9> */
.L_x_58:


//--------------------- .text._Z5countPiiS_j      --------------------------
	.section	.text._Z5countPiiS_j,"ax",@progbits
	.align	128
        .global         _Z5countPiiS_j
        .type           _Z5countPiiS_j,@function
        .size           _Z5countPiiS_j,(.L_x_59 - _Z5countPiiS_j)
        .other          _Z5countPiiS_j,@"STO_CUDA_ENTRY STV_DEFAULT"
_Z5countPiiS_j:
.text._Z5countPiiS_j:
[----:B------:R-:W-:Y:S08]  /*0000*/  LDC R1, c[0x0][0x37c] ;  /* 0x0000df00ff017b82 */ /* 0x000ff00000000800 */
[----:B------:R-:W0:Y:S02]  /*0010*/  LDC R4, c[0x0][0x388] ;  /* 0x0000e200ff047b82 */ /* 0x000e240000000800 */
[----:B0-----:R-:W-:-:S13]  /*0020*/  ISETP.GE.AND P0, PT, R4, 0x1, PT ;  /* 0x000000010400780c */ /* 0x001fda0003f06270 */
[----:B------:R-:W-:Y:S05]  /*0030*/  @!P0 EXIT ;  /* 0x000000000000894d */ /* 0x000fea0003800000 */
[----:B------:R-:W0:Y:S01]  /*0040*/  S2R R0, SR_TID.X ;  /* 0x0000000000007919 */ /* 0x000e220000002100 */
[----:B------:R-:W0:Y:S01]  /*0050*/  LDC.64 R2, c[0x0][0x390] ;  /* 0x0000e400ff027b82 */ /* 0x000e220000000a00 */
[C---:B------:R-:W-:Y:S01]  /*0060*/  ISETP.GE.U32.AND P1, PT, R4.reuse, 0x10, PT ;  /* 0x000000100400780c */ /* 0x040fe20003f26070 */
[----:B------:R-:W1:Y:S01]  /*0070*/  LDCU.64 UR6, c[0x0][0x358] ;  /* 0x00006b00ff0677ac */ /* 0x000e620008000a00 */
[----:B------:R-:W-:Y:S01]  /*0080*/  LOP3.LUT R10, R4, 0xf, RZ, 0xc0, !PT ;  /* 0x0000000f040a7812 */ /* 0x000fe200078ec0ff */
[----:B------:R-:W-:-:S03]  /*0090*/  IMAD.MOV.U32 R6, RZ, RZ, RZ ;  /* 0x000000ffff067224 */ /* 0x000fc600078e00ff */
[----:B------:R-:W-:Y:S01]  /*00a0*/  ISETP.NE.AND P0, PT, R10, RZ, PT ;  /* 0x000000ff0a00720c */ /* 0x000fe20003f05270 */
[----:B0-----:R-:W-:-:S06]  /*00b0*/  IMAD.WIDE.U32 R2, R0, 0x4, R2 ;  /* 0x0000000400027825 */ /* 0x001fcc00078e0002 */
[----:B-1----:R-:W-:Y:S06]  /*00c0*/  @!P1 BRA `(.L_x_48) ;  /* 0x0000000400709947 */ /* 0x002fec0003800000 */
[----:B------:R-:W0:Y:S01]  /*00d0*/  LDCU.64 UR4, c[0x0][0x380] ;  /* 0x00007000ff0477ac */ /* 0x000e220008000a00 */
[----:B------:R-:W-:-:S05]  /*00e0*/  LOP3.LUT R6, R4, 0x7ffffff0, RZ, 0xc0, !PT ;  /* 0x7ffffff004067812 */ /* 0x000fca00078ec0ff */
[----:B------:R-:W-:Y:S01]  /*00f0*/  IMAD.MOV R7, RZ, RZ, -R6 ;  /* 0x000000ffff077224 */ /* 0x000fe200078e0a06 */
[----:B0-----:R-:W-:-:S04]  /*0100*/  UIADD3 UR4, UP0, UPT, UR4, 0x20, URZ ;  /* 0x0000002004047890 */ /* 0x001fc8000ff1e0ff */
[----:B------:R-:W-:Y:S02]  /*0110*/  UIADD3.X UR5, UPT, UPT, URZ, UR5, URZ, UP0, !UPT ;  /* 0x00000005ff057290 */ /* 0x000fe400087fe4ff */
[----:B------:R-:W-:-:S04]  /*0120*/  IMAD.U32 R4, RZ, RZ, UR4 ;  /* 0x00000004ff047e24 */ /* 0x000fc8000f8e00ff */
[----:B------:R-:W-:-:S07]  /*0130*/  IMAD.U32 R5, RZ, RZ, UR5 ;  /* 0x00000005ff057e24 */ /* 0x000fce000f8e00ff */
.L_x_49:
[----:B-1----:R-:W2:Y:S02]  /*0140*/  LDG.E R9, desc[UR6][R4.64+-0x20] ;  /* 0xffffe00604097981 */ /* 0x002ea4000c1e1900 */
[----:B--2---:R-:W-:-:S13]  /*0150*/  ISETP.NE.AND P1, PT, R9, R0, PT ;  /* 0x000000000900720c */ /* 0x004fda0003f25270 */
[----:B------:R-:W2:Y:S02]  /*0160*/  @!P1 LDG.E R8, desc[UR6][R2.64] ;  /* 0x0000000602089981 */ /* 0x000ea4000c1e1900 */
[----:B--2---:R-:W-:-:S05]  /*0170*/  @!P1 VIADD R9, R8, 0x1 ;  /* 0x0000000108099836 */ /* 0x004fca0000000000 */
[----:B------:R0:W-:Y:S04]  /*0180*/  @!P1 STG.E desc[UR6][R2.64], R9 ;  /* 0x0000000902009986 */ /* 0x0001e8000c101906 */
[----:B------:R-:W2:Y:S02]  /*0190*/  LDG.E R11, desc[UR6][R4.64+-0x1c] ;  /* 0xffffe406040b7981 */ /* 0x000ea4000c1e1900 */
        /* <DEDUP_REMOVED lines=9> */
[----:B0-----:R-:W3:Y:S02]  /*0230*/  LDG.E R9, desc[UR6][R4.64+-0x14] ;  /* 0xffffec0604097981 */ /* 0x001ee4000c1e1900 */
[----:B---3--:R-:W-:-:S13]  /*0240*/  ISETP.NE.AND P1, PT, R9, R0, PT ;  /* 0x000000000900720c */ /* 0x008fda0003f25270 */
[----:B------:R-:W3:Y:S02]  /*0250*/  @!P1 LDG.E R9, desc[UR6][R2.64] ;  /* 0x0000000602099981 */ /* 0x000ee4000c1e1900 */
[----:B---3--:R-:W-:-:S05]  /*0260*/  @!P1 VIADD R9, R9, 0x1 ;  /* 0x0000000109099836 */ /* 0x008fca0000000000 */
[----:B------:R0:W-:Y:S04]  /*0270*/  @!P1 STG.E desc[UR6][R2.64], R9 ;  /* 0x0000000902009986 */ /* 0x0001e8000c101906 */
[----:B-1----:R-:W3:Y:S02]  /*0280*/  LDG.E R11, desc[UR6][R4.64+-0x10] ;  /* 0xfffff006040b7981 */ /* 0x002ee4000c1e1900 */
[----:B---3--:R-:W-:-:S13]  /*0290*/  ISETP.NE.AND P1, PT, R11, R0, PT ;  /* 0x000000000b00720c */ /* 0x008fda0003f25270 */
[----:B------:R-:W3:Y:S02]  /*02a0*/  @!P1 LDG.E R11, desc[UR6][R2.64] ;  /* 0x00000006020b9981 */ /* 0x000ee4000c1e1900 */
[----:B---3--:R-:W-:-:S05]  /*02b0*/  @!P1 VIADD R11, R11, 0x1 ;  /* 0x000000010b0b9836 */ /* 0x008fca0000000000 */
[----:B------:R1:W-:Y:S04]  /*02c0*/  @!P1 STG.E desc[UR6][R2.64], R11 ;  /* 0x0000000b02009986 */ /* 0x0003e8000c101906 */
[----:B--2---:R-:W2:Y:S02]  /*02d0*/  LDG.E R13, desc[UR6][R4.64+-0xc] ;  /* 0xfffff406040d7981 */ /* 0x004ea4000c1e1900 */
[----:B--2---:R-:W-:-:S13]  /*02e0*/  ISETP.NE.AND P1, PT, R13, R0, PT ;  /* 0x000000000d00720c */ /* 0x004fda0003f25270 */
[----:B------:R-:W2:Y:S02]  /*02f0*/  @!P1 LDG.E R13, desc[UR6][R2.64] ;  /* 0x00000006020d9981 */ /* 0x000ea4000c1e1900 */
[----:B--2---:R-:W-:-:S05]  /*0300*/  @!P1 VIADD R13, R13, 0x1 ;  /* 0x000000010d0d9836 */ /* 0x004fca0000000000 */
[----:B------:R2:W-:Y:S04]  /*0310*/  @!P1 STG.E desc[UR6][R2.64], R13 ;  /* 0x0000000d02009986 */ /* 0x0005e8000c101906 */
[----:B0-----:R-:W3:Y:S02]  /*0320*/  LDG.E R9, desc[UR6][R4.64+-0x8] ;  /* 0xfffff80604097981 */ /* 0x001ee4000c1e1900 */
[----:B---3--:R-:W-:-:S13]  /*0330*/  ISETP.NE.AND P1, PT, R9, R0, PT ;  /* 0x000000000900720c */ /* 0x008fda0003f25270 */
[----:B------:R-:W3:Y:S02]  /*0340*/  @!P1 LDG.E R9, desc[UR6][R2.64] ;  /* 0x0000000602099981 */ /* 0x000ee4000c1e1900 */
[----:B---3--:R-:W-:-:S05]  /*0350*/  @!P1 IADD3 R9, PT, PT, R9, 0x1, RZ ;  /* 0x0000000109099810 */ /* 0x008fca0007ffe0ff */
        /* <DEDUP_REMOVED lines=39> */
[----:B--2---:R-:W-:-:S05]  /*05d0*/  @!P1 IADD3 R13, PT, PT, R13, 0x1, RZ ;  /* 0x000000010d0d9810 */ /* 0x004fca0007ffe0ff */
[----:B------:R1:W-:Y:S04]  /*05e0*/  @!P1 STG.E desc[UR6][R2.64], R13 ;  /* 0x0000000d02009986 */ /* 0x0003e8000c101906 */
[----:B0-----:R-:W2:Y:S02]  /*05f0*/  LDG.E R9, desc[UR6][R4.64+0x1c] ;  /* 0x00001c0604097981 */ /* 0x001ea4000c1e1900 */
[----:B--2---:R-:W-:-:S13]  /*0600*/  ISETP.NE.AND P1, PT, R9, R0, PT ;  /* 0x000000000900720c */ /* 0x004fda0003f25270 */
[----:B------:R-:W2:Y:S01]  /*0610*/  @!P1 LDG.E R9, desc[UR6][R2.64] ;  /* 0x0000000602099981 */ /* 0x000ea2000c1e1900 */
[----:B------:R-:W-:-:S05]  /*0620*/  VIADD R7, R7, 0x10 ;  /* 0x0000001007077836 */ /* 0x000fca0000000000 */
[----:B------:R-:W-:Y:S01]  /*0630*/  ISETP.NE.AND P2, PT, R7, RZ, PT ;  /* 0x000000ff0700720c */ /* 0x000fe20003f45270 */
[----:B--2---:R-:W-:-:S05]  /*0640*/  @!P1 VIADD R9, R9, 0x1 ;  /* 0x0000000109099836 */ /* 0x004fca0000000000 */
[----:B------:R1:W-:Y:S01]  /*0650*/  @!P1 STG.E desc[UR6][R2.64], R9 ;  /* 0x0000000902009986 */ /* 0x0003e2000c101906 */
[----:B------:R-:W-:-:S05]  /*0660*/  IADD3 R4, P1, PT, R4, 0x40, RZ ;  /* 0x0000004004047810 */ /* 0x000fca0007f3e0ff */
[----:B------:R-:W-:Y:S01]  /*0670*/  IMAD.X R5, RZ, RZ, R5, P1 ;  /* 0x000000ffff057224 */ /* 0x000fe200008e0605 */
[----:B------:R-:W-:Y:S07]  /*0680*/  @P2 BRA `(.L_x_49) ;  /* 0xfffffff800ac2947 */ /* 0x000fee000383ffff */
.L_x_48:
[----:B------:R-:W-:Y:S05]  /*0690*/  @!P0 EXIT ;  /* 0x000000000000894d */ /* 0x000fea0003800000 */
[----:B------:R-:W0:Y:S01]  /*06a0*/  LDCU UR8, c[0x0][0x388] ;  /* 0x00007100ff0877ac */ /* 0x000e220008000800 */
[----:B------:R-:W-:Y:S01]  /*06b0*/  ISETP.GE.U32.AND P0, PT, R10, 0x8, PT ;  /* 0x000000080a00780c */ /* 0x000fe20003f06070 */
[----:B0-----:R-:W-:-:S12]  /*06c0*/  ULOP3.LUT UR4, UR8, 0x7, URZ, 0xc0, !UPT ;  /* 0x0000000708047892 */ /* 0x001fd8000f8ec0ff */
[----:B------:R-:W-:Y:S05]  /*06d0*/  @!P0 BRA `(.L_x_50) ;  /* 0x0000000000b88947 */ /* 0x000fea0003800000 */
[----:B------:R-:W0:Y:S02]  /*06e0*/  LDC.64 R4, c[0x0][0x380] ;  /* 0x0000e000ff047b82 */ /* 0x000e240000000a00 */
[----:B0-----:R-:W-:-:S05]  /*06f0*/  IMAD.WIDE.U32 R4, R6, 0x4, R4 ;  /* 0x0000000406047825 */ /* 0x001fca00078e0004 */
[----:B------:R-:W2:Y:S02]  /*0700*/  LDG.E R7, desc[UR6][R4.64] ;  /* 0x0000000604077981 */ /* 0x000ea4000c1e1900 */
[----:B--2---:R-:W-:-:S13]  /*0710*/  ISETP.NE.AND P0, PT, R7, R0, PT ;  /* 0x000000000700720c */ /* 0x004fda0003f05270 */
[----:B------:R-:W2:Y:S02]  /*0720*/  @!P0 LDG.E R7, desc[UR6][R2.64] ;  /* 0x0000000602078981 */ /* 0x000ea4000c1e1900 */
[----:B--2---:R-:W-:-:S05]  /*0730*/  @!P0 VIADD R7, R7, 0x1 ;  /* 0x0000000107078836 */ /* 0x004fca0000000000 */
[----:B------:R0:W-:Y:S04]  /*0740*/  @!P0 STG.E desc[UR6][R2.64], R7 ;  /* 0x0000000702008986 */ /* 0x0001e8000c101906 */
        /* <DEDUP_REMOVED lines=18> */
[----:B---3--:R-:W-:-:S05]  /*0870*/  @!P0 IADD3 R9, PT, PT, R9, 0x1, RZ ;  /* 0x0000000109098810 */ /* 0x008fca0007ffe0ff */
        /* <DEDUP_REMOVED lines=11> */
[----:B-1----:R-:W3:Y:S01]  /*0930*/  LDG.E R9, desc[UR6][R4.64+0x1c] ;  /* 0x00001c0604097981 */ /* 0x002ee2000c1e1900 */
[----:B------:R-:W-:Y:S01]  /*0940*/  BSSY.RECONVERGENT B0, `(.L_x_51) ;  /* 0x0000006000007945 */ /* 0x000fe20003800200 */
[----:B---3--:R-:W-:-:S13]  /*0950*/  ISETP.NE.AND P0, PT, R9, R0, PT ;  /* 0x000000000900720c */ /* 0x008fda0003f05270 */
[----:B--2---:R-:W-:Y:S05]  /*0960*/  @P0 BRA `(.L_x_52) ;  /* 0x00000000000c0947 */ /* 0x004fea0003800000 */
[----:B------:R-:W2:Y:S02]  /*0970*/  LDG.E R5, desc[UR6][R2.64] ;  /* 0x0000000602057981 */ /* 0x000ea4000c1e1900 */
[----:B--2---:R-:W-:-:S05]  /*0980*/  VIADD R5, R5, 0x1 ;  /* 0x0000000105057836 */ /* 0x004fca0000000000 */
[----:B------:R0:W-:Y:S02]  /*0990*/  STG.E desc[UR6][R2.64], R5 ;  /* 0x0000000502007986 */ /* 0x0001e4000c101906 */
.L_x_52:
[----:B------:R-:W-:Y:S05]  /*09a0*/  BSYNC.RECONVERGENT B0 ;  /* 0x0000000000007941 */ /* 0x000fea0003800200 */
.L_x_51:
[----:B------:R-:W-:-:S07]  /*09b0*/  VIADD R6, R6, 0x8 ;  /* 0x0000000806067836 */ /* 0x000fce0000000000 */
.L_x_50:
[----:B------:R-:W-:-:S13]  /*09c0*/  ISETP.NE.AND P0, PT, RZ, UR4, PT ;  /* 0x00000004ff007c0c */ /* 0x000fda000bf05270 */
[----:B------:R-:W-:Y:S05]  /*09d0*/  @!P0 EXIT ;  /* 0x000000000000894d */ /* 0x000fea0003800000 */
[----:B------:R-:W-:Y:S02]  /*09e0*/  UISETP.GE.U32.AND UP0, UPT, UR4, 0x4, UPT ;  /* 0x000000040400788c */ /* 0x000fe4000bf06070 */
[----:B------:R-:W-:-:S07]  /*09f0*/  ULOP3.LUT UR5, UR8, 0x3, URZ, 0xc0, !UPT ;  /* 0x0000000308057892 */ /* 0x000fce000f8ec0ff */
[----:B------:R-:W-:Y:S05]  /*0a00*/  BRA.U !UP0, `(.L_x_53) ;  /* 0x0000000108687547 */ /* 0x000fea000b800000 */
[----:B0-----:R-:W0:Y:S02]  /*0a10*/  LDC.64 R4, c[0x0][0x380] ;  /* 0x0000e000ff047b82 */ /* 0x001e240000000a00 */
        /* <DEDUP_REMOVED lines=16> */
[----:B0-----:R-:W2:Y:S01]  /*0b20*/  LDG.E R7, desc[UR6][R4.64+0xc] ;  /* 0x00000c0604077981 */ /* 0x001ea2000c1e1900 */
[----:B------:R-:W-:Y:S01]  /*0b30*/  BSSY.RECONVERGENT B0, `(.L_x_54) ;  /* 0x0000006000007945 */ /* 0x000fe20003800200 */
[----:B--2---:R-:W-:-:S13]  /*0b40*/  ISETP.NE.AND P0, PT, R7, R0, PT ;  /* 0x000000000700720c */ /* 0x004fda0003f05270 */
[----:B-1----:R-:W-:Y:S05]  /*0b50*/  @P0 BRA `(.L_x_55) ;  /* 0x00000000000c0947 */ /* 0x002fea0003800000 */
[----:B------:R-:W2:Y:S02]  /*0b60*/  LDG.E R5, desc[UR6][R2.64] ;  /* 0x0000000602057981 */ /* 0x000ea4000c1e1900 */
[----:B--2---:R-:W-:-:S05]  /*0b70*/  IADD3 R5, PT, PT, R5, 0x1, RZ ;  /* 0x0000000105057810 */ /* 0x004fca0007ffe0ff */
[----:B------:R0:W-:Y:S02]  /*0b80*/  STG.E desc[UR6][R2.64], R5 ;  /* 0x0000000502007986 */ /* 0x0001e4000c101906 */
.L_x_55:
[----:B------:R-:W-:Y:S05]  /*0b90*/  BSYNC.RECONVERGENT B0 ;  /* 0x0000000000007941 */ /* 0x000fea0003800200 */
.L_x_54:
[----:B------:R-:W-:-:S07]  /*0ba0*/  VIADD R6, R6, 0x4 ;  /* 0x0000000406067836 */ /* 0x000fce0000000000 */
.L_x_53:
[----:B------:R-:W-:-:S13]  /*0bb0*/  ISETP.NE.AND P0, PT, RZ, UR5, PT ;  /* 0x00000005ff007c0c */ /* 0x000fda000bf05270 */
[----:B------:R-:W-:Y:S05]  /*0bc0*/  @!P0 EXIT ;  /* 0x000000000000894d */ /* 0x000fea0003800000 */
[----:B0-----:R-:W0:Y:S01]  /*0bd0*/  LDC.64 R4, c[0x0][0x380] ;  /* 0x0000e000ff047b82 */ /* 0x001e220000000a00 */
[----:B------:R-:W-:Y:S01]  /*0be0*/  UIADD3 UR4, UPT, UPT, -UR5, URZ, URZ ;  /* 0x000000ff05047290 */ /* 0x000fe2000fffe1ff */
[----:B0-----:R-:W-:-:S04]  /*0bf0*/  IMAD.WIDE.U32 R6, R6, 0x4, R4 ;  /* 0x0000000406067825 */ /* 0x001fc800078e0004 */
[----:B------:R-:W-:Y:S02]  /*0c00*/  IMAD.MOV.U32 R4, RZ, RZ, R6 ;  /* 0x000000ffff047224 */ /* 0x000fe400078e0006 */
[----:B-1----:R-:W-:-:S07]  /*0c10*/  IMAD.MOV.U32 R9, RZ, RZ, R7 ;  /* 0x000000ffff097224 */ /* 0x002fce00078e0007 */
.L_x_56:
[----:B------:R-:W-:-:S06]  /*0c20*/  IMAD.MOV.U32 R5, RZ, RZ, R9 ;  /* 0x000000ffff057224 */ /* 0x000fcc00078e0009 */
[----:B------:R-:W2:Y:S02]  /*0c30*/  LDG.E R5, desc[UR6][R4.64] ;  /* 0x0000000604057981 */ /* 0x000ea4000c1e1900 */
[----:B--2---:R-:W-:-:S13]  /*0c40*/  ISETP.NE.AND P0, PT, R5, R0, PT ;  /* 0x000000000500720c */ /* 0x004fda0003f05270 */
[----:B------:R-:W2:Y:S01]  /*0c50*/  @!P0 LDG.E R6, desc[UR6][R2.64] ;  /* 0x0000000602068981 */ /* 0x000ea2000c1e1900 */
[----:B------:R-:W-:-:S04]  /*0c60*/  UIADD3 UR4, UPT, UPT, UR4, 0x1, URZ ;  /* 0x0000000104047890 */ /* 0x000fc8000fffe0ff */
[----:B------:R-:W-:Y:S01]  /*0c70*/  UISETP.NE.AND UP0, UPT, UR4, URZ, UPT ;  /* 0x000000ff0400728c */ /* 0x000fe2000bf05270 */
[----:B0-2---:R-:W-:-:S05]  /*0c80*/  @!P0 VIADD R7, R6, 0x1 ;  /* 0x0000000106078836 */ /* 0x005fca0000000000 */
[----:B------:R0:W-:Y:S01]  /*0c90*/  @!P0 STG.E desc[UR6][R2.64], R7 ;  /* 0x0000000702008986 */ /* 0x0001e2000c101906 */
[----:B------:R-:W-:-:S05]  /*0ca0*/  IADD3 R4, P0, PT, R4, 0x4, RZ ;  /* 0x0000000404047810 */ /* 0x000fca0007f1e0ff */
[----:B------:R-:W-:Y:S01]  /*0cb0*/  IMAD.X R9, RZ, RZ, R9, P0 ;  /* 0x000000ffff097224 */ /* 0x000fe200000e0609 */
[----:B------:R-:W-:Y:S07]  /*0cc0*/  BRA.U UP0, `(.L_x_56) ;  /* 0xfffffffd00d47547 */ /* 0x000fee000b83ffff */
[----:B------:R-:W-:Y:S05]  /*0cd0*/  EXIT ;  /* 0x000000000000794d */ /* 0x000fea0003800000 */
.L_x_57:
        /* <DEDUP_REMOVED lines=10> */
.L_x_59:


//--------------------- .nv.global.init           --------------------------
	.section	.nv.global.init,"aw",@progbits
.nv.global.init:
	.type		$str$1,@object
	.size		$str$1,($str$2 - $str$1)
$str$1:
        /*0000*/ 	.byte	0x74, 0x69, 0x64, 0x28, 0x25, 0x64, 0x29, 0x3a, 0x20, 0x6f, 0x66, 0x66, 0x73, 0x65, 0x74, 0x3d
        /*0010*/ 	.byte	0x25, 0x64, 0x0a, 0x00
	.type		$str$2,@object
	.size		$str$2,(.L_1 - $str$2)
$str$2:
        /*0014*/ 	.byte	0x6d, 0x6f, 0x76, 0x69, 0x6e, 0x67, 0x20, 0x25, 0x64, 0x20, 0x66, 0x72, 0x6f, 0x6d, 0x20, 0x61
        /*0024*/ 	.byte	0x72, 0x72, 0x61, 0x79, 0x5b, 0x25, 0x64, 0x5d, 0x20, 0x74, 0x6f, 0x20, 0x6f, 0x75, 0x74, 0x70
        /*0034*/ 	.byte	0x75, 0x74, 0x5b, 0x25, 0x64, 0x5d, 0x0a, 0x00
.L_1:


//--------------------- .nv.shared.reserved.0     --------------------------
	.section	.nv.shared.reserved.0,"aw",@nobits
	.weak		__nv_reservedSMEM_offset_0_alias
	.size		__nv_reservedSMEM_offset_0_alias, 0, 64
	.other		__nv_reservedSMEM_offset_0_alias,@"STO_CUDA_RESERVED_SHARED STV_DEFAULT"
__nv_reservedSMEM_offset_0_alias:
	.zero		0
	.zero		64


//--------------------- .nv.constant0._Z4movePiiS_S_j --------------------------
	.section	.nv.constant0._Z4movePiiS_S_j,"a",@progbits
	.sectionflags	@""
	.align	4
.nv.constant0._Z4movePiiS_S_j:
	.zero		932


//--------------------- .nv.constant0._Z5countPiiS_j --------------------------
	.section	.nv.constant0._Z5countPiiS_j,"a",@progbits
	.sectionflags	@""
	.align	4
.nv.constant0._Z5countPiiS_j:
	.zero		924


//--------------------- SYMBOLS --------------------------

	.type		.nv.reservedSmem.offset0,@object
	.size		.nv.reservedSmem.offset0,0x4
	.type		vprintf,@function
